	.target	sm_90a

	.elftype	@"ET_EXEC"


//--------------------- .note.nv.tkinfo           --------------------------
	.section	.note.nv.tkinfo,"",@"SHT_NOTE"
	.sectionflags	@"SHF_NOTE_NV_TKINFO"
	.tkinfo
        /*0018*/ 	.word	0x00000002
        /*0030*/ 	.string	""
        /*0030*/ 	.string	"ptxas"
        /*0030*/ 	.string	"Cuda compilation tools, release 13.0, V13.0.88"
        /*0030*/ 	.string	"Build cuda_13.0.r13.0/compiler.36424714_0"
        /*0030*/ 	.string	"-v  -suppress-debug-info  -lineinfo  -arch sm_90a "



//--------------------- .note.nv.cuinfo           --------------------------
	.section	.note.nv.cuinfo,"",@"SHT_NOTE"
	.sectionflags	@"SHF_NOTE_NV_CUINFO"
        /*0018*/ 	.short	0x0002
        /*001a*/ 	.short	0x005a
        /*001c*/ 	.short	0x0082
	.zero		2


//--------------------- .nv.info                  --------------------------
	.section	.nv.info,"",@"SHT_CUDA_INFO"
	.align	4


	//----- nvinfo : EIATTR_REGCOUNT
	.align		4
        /*0000*/ 	.byte	0x04, 0x2f
        /*0002*/ 	.short	(.L_1 - .L_0)
	.align		4
.L_0:
        /*0004*/ 	.word	index@(matmul_kernel)
        /*0008*/ 	.word	0x000000fe


	//----- nvinfo : EIATTR_FRAME_SIZE
	.align		4
.L_1:
        /*000c*/ 	.byte	0x04, 0x11
        /*000e*/ 	.short	(.L_3 - .L_2)
	.align		4
.L_2:
        /*0010*/ 	.word	index@(matmul_kernel)
        /*0014*/ 	.word	0x00000000


	//----- nvinfo : EIATTR_MIN_STACK_SIZE
	.align		4
.L_3:
        /*0018*/ 	.byte	0x04, 0x12
        /*001a*/ 	.short	(.L_5 - .L_4)
	.align		4
.L_4:
        /*001c*/ 	.word	index@(matmul_kernel)
        /*0020*/ 	.word	0x00000000
.L_5:


//--------------------- .nv.compat                --------------------------
	.section	.nv.compat,"",@"SHT_CUDA_COMPAT_INFO"
	.align	4
        /*0000*/ 	.byte	0x02, 0x09, 0x01, 0x00, 0x02, 0x02, 0x04, 0x00, 0x02, 0x05, 0x05, 0x00, 0x03, 0x07, 0x01, 0x01
        /*0010*/ 	.byte	0x02, 0x03, 0x00, 0x00, 0x02, 0x06, 0x01, 0x00, 0x04, 0x0b, 0x08, 0x00, 0x00, 0x00, 0x00, 0x00
        /*0020*/ 	.byte	0x00, 0x00, 0x00, 0x00


//--------------------- .nv.info.matmul_kernel    --------------------------
	.section	.nv.info.matmul_kernel,"",@"SHT_CUDA_INFO"
	.sectionflags	@""
	.align	4


	//----- nvinfo : EIATTR_CUDA_API_VERSION
	.align		4
        /*0000*/ 	.byte	0x04, 0x37
        /*0002*/ 	.short	(.L_7 - .L_6)
.L_6:
        /*0004*/ 	.word	0x00000082


	//----- nvinfo : EIATTR_KPARAM_INFO
	.align		4
.L_7:
        /*0008*/ 	.byte	0x04, 0x17
        /*000a*/ 	.short	(.L_9 - .L_8)
.L_8:
        /*000c*/ 	.word	0x00000000
        /*0010*/ 	.short	0x000d
        /*0012*/ 	.short	0x0048
        /*0014*/ 	.byte	0x00, 0xf4, 0x21, 0x00


	//----- nvinfo : EIATTR_KPARAM_INFO
	.align		4
.L_9:
        /*0018*/ 	.byte	0x04, 0x17
        /*001a*/ 	.short	(.L_11 - .L_10)
.L_10:
        /*001c*/ 	.word	0x00000000
        /*0020*/ 	.short	0x000c
        /*0022*/ 	.short	0x0040
        /*0024*/ 	.byte	0x00, 0xf4, 0x21, 0x00


	//----- nvinfo : EIATTR_KPARAM_INFO
	.align		4
.L_11:
        /*0028*/ 	.byte	0x04, 0x17
        /*002a*/ 	.short	(.L_13 - .L_12)
.L_12:
        /*002c*/ 	.word	0x00000000
        /*0030*/ 	.short	0x000b
        /*0032*/ 	.short	0x0038
        /*0034*/ 	.byte	0x00, 0xf0, 0x11, 0x00


	//----- nvinfo : EIATTR_KPARAM_INFO
	.align		4
.L_13:
        /*0038*/ 	.byte	0x04, 0x17
        /*003a*/ 	.short	(.L_15 - .L_14)
.L_14:
        /*003c*/ 	.word	0x00000000
        /*0040*/ 	.short	0x000a
        /*0042*/ 	.short	0x0034
        /*0044*/ 	.byte	0x00, 0xf0, 0x11, 0x00


	//----- nvinfo : EIATTR_KPARAM_INFO
	.align		4
.L_15:
        /*0048*/ 	.byte	0x04, 0x17
        /*004a*/ 	.short	(.L_17 - .L_16)
.L_16:
        /*004c*/ 	.word	0x00000000
        /*0050*/ 	.short	0x0009
        /*0052*/ 	.short	0x0030
        /*0054*/ 	.byte	0x00, 0xf0, 0x11, 0x00


	//----- nvinfo : EIATTR_KPARAM_INFO
	.align		4
.L_17:
        /*0058*/ 	.byte	0x04, 0x17
        /*005a*/ 	.short	(.L_19 - .L_18)
.L_18:
        /*005c*/ 	.word	0x00000000
        /*0060*/ 	.short	0x0008
        /*0062*/ 	.short	0x002c
        /*0064*/ 	.byte	0x00, 0xf0, 0x11, 0x00


	//----- nvinfo : EIATTR_KPARAM_INFO
	.align		4
.L_19:
        /*0068*/ 	.byte	0x04, 0x17
        /*006a*/ 	.short	(.L_21 - .L_20)
.L_20:
        /*006c*/ 	.word	0x00000000
        /*0070*/ 	.short	0x0007
        /*0072*/ 	.short	0x0028
        /*0074*/ 	.byte	0x00, 0xf0, 0x11, 0x00


	//----- nvinfo : EIATTR_KPARAM_INFO
	.align		4
.L_21:
        /*0078*/ 	.byte	0x04, 0x17
        /*007a*/ 	.short	(.L_23 - .L_22)
.L_22:
        /*007c*/ 	.word	0x00000000
        /*0080*/ 	.short	0x0006
        /*0082*/ 	.short	0x0024
        /*0084*/ 	.byte	0x00, 0xf0, 0x11, 0x00


	//----- nvinfo : EIATTR_KPARAM_INFO
	.align		4
.L_23:
        /*0088*/ 	.byte	0x04, 0x17
        /*008a*/ 	.short	(.L_25 - .L_24)
.L_24:
        /*008c*/ 	.word	0x00000000
        /*0090*/ 	.short	0x0005
        /*0092*/ 	.short	0x0020
        /*0094*/ 	.byte	0x00, 0xf0, 0x11, 0x00


	//----- nvinfo : EIATTR_KPARAM_INFO
	.align		4
.L_25:
        /*0098*/ 	.byte	0x04, 0x17
        /*009a*/ 	.short	(.L_27 - .L_26)
.L_26:
        /*009c*/ 	.word	0x00000000
        /*00a0*/ 	.short	0x0004
        /*00a2*/ 	.short	0x001c
        /*00a4*/ 	.byte	0x00, 0xf0, 0x11, 0x00


	//----- nvinfo : EIATTR_KPARAM_INFO
	.align		4
.L_27:
        /*00a8*/ 	.byte	0x04, 0x17
        /*00aa*/ 	.short	(.L_29 - .L_28)
.L_28:
        /*00ac*/ 	.word	0x00000000
        /*00b0*/ 	.short	0x0003
        /*00b2*/ 	.short	0x0018
        /*00b4*/ 	.byte	0x00, 0xf0, 0x11, 0x00


	//----- nvinfo : EIATTR_KPARAM_INFO
	.align		4
.L_29:
        /*00b8*/ 	.byte	0x04, 0x17
        /*00ba*/ 	.short	(.L_31 - .L_30)
.L_30:
        /*00bc*/ 	.word	0x00000000
        /*00c0*/ 	.short	0x0002
        /*00c2*/ 	.short	0x0010
        /*00c4*/ 	.byte	0x00, 0xf4, 0x21, 0x00


	//----- nvinfo : EIATTR_KPARAM_INFO
	.align		4
.L_31:
        /*00c8*/ 	.byte	0x04, 0x17
        /*00ca*/ 	.short	(.L_33 - .L_32)
.L_32:
        /*00cc*/ 	.word	0x00000000
        /*00d0*/ 	.short	0x0001
        /*00d2*/ 	.short	0x0008
        /*00d4*/ 	.byte	0x00, 0xf4, 0x21, 0x00


	//----- nvinfo : EIATTR_KPARAM_INFO
	.align		4
.L_33:
        /*00d8*/ 	.byte	0x04, 0x17
        /*00da*/ 	.short	(.L_35 - .L_34)
.L_34:
        /*00dc*/ 	.word	0x00000000
        /*00e0*/ 	.short	0x0000
        /*00e2*/ 	.short	0x0000
        /*00e4*/ 	.byte	0x00, 0xf4, 0x21, 0x00


	//----- nvinfo : EIATTR_SPARSE_MMA_MASK
	.align		4
.L_35:
        /*00e8*/ 	.byte	0x03, 0x50
        /*00ea*/ 	.short	0x0000


	//----- nvinfo : EIATTR_MAXREG_COUNT
	.align		4
        /*00ec*/ 	.byte	0x03, 0x1b
        /*00ee*/ 	.short	0x00ff


	//----- nvinfo : EIATTR_NUM_BARRIERS
	.align		4
        /*00f0*/ 	.byte	0x02, 0x4c
        /*00f2*/ 	.byte	0x01
	.zero		1


	//----- nvinfo : EIATTR_MERCURY_ISA_VERSION
	.align		4
        /*00f4*/ 	.byte	0x03, 0x5f
        /*00f6*/ 	.short	0x0101


	//----- nvinfo : EIATTR_EXIT_INSTR_OFFSETS
	.align		4
        /*00f8*/ 	.byte	0x04, 0x1c
        /*00fa*/ 	.short	(.L_37 - .L_36)


	//   ....[0]....
.L_36:
        /*00fc*/ 	.word	0x00009e10


	//   ....[1]....
        /*0100*/ 	.word	0x00009e30


	//----- nvinfo : EIATTR_REQNTID
	.align		4
.L_37:
        /*0104*/ 	.byte	0x04, 0x10
        /*0106*/ 	.short	(.L_39 - .L_38)
.L_38:
        /*0108*/ 	.word	0x00000080
        /*010c*/ 	.word	0x00000001
        /*0110*/ 	.word	0x00000001


	//----- nvinfo : EIATTR_CBANK_PARAM_SIZE
	.align		4
.L_39:
        /*0114*/ 	.byte	0x03, 0x19
        /*0116*/ 	.short	0x0050


	//----- nvinfo : EIATTR_PARAM_CBANK
	.align		4
        /*0118*/ 	.byte	0x04, 0x0a
        /*011a*/ 	.short	(.L_41 - .L_40)
	.align		4
.L_40:
        /*011c*/ 	.word	index@(.nv.constant0.matmul_kernel)
        /*0120*/ 	.short	0x0210
        /*0122*/ 	.short	0x0050


	//----- nvinfo : EIATTR_SW_WAR
	.align		4
.L_41:
        /*0124*/ 	.byte	0x04, 0x36
        /*0126*/ 	.short	(.L_43 - .L_42)
.L_42:
        /*0128*/ 	.word	0x00000008
.L_43:


//--------------------- .nv.callgraph             --------------------------
	.section	.nv.callgraph,"",@"SHT_CUDA_CALLGRAPH"
	.align	4
	.sectionentsize	8
	.align		4
        /*0000*/ 	.word	0x00000000
	.align		4
        /*0004*/ 	.word	0xffffffff
	.align		4
        /*0008*/ 	.word	0x00000000
	.align		4
        /*000c*/ 	.word	0xfffffffe
	.align		4
        /*0010*/ 	.word	0x00000000
	.align		4
        /*0014*/ 	.word	0xfffffffd
	.align		4
        /*0018*/ 	.word	0x00000000
	.align		4
        /*001c*/ 	.word	0xfffffffc


//--------------------- .text.matmul_kernel       --------------------------
	.section	.text.matmul_kernel,"ax",@progbits
	.align	128
        .global         matmul_kernel
        .type           matmul_kernel,@function
        .size           matmul_kernel,(.L_x_3 - matmul_kernel)
        .other          matmul_kernel,@"STO_CUDA_ENTRY STV_DEFAULT"
matmul_kernel:
.text.matmul_kernel:
[----:B------:R-:W-:Y:S08]  /*0000*/  LDC R1, c[0x0][0x28] ;  /* 0x00000a00ff017b82 */ /* 0x000ff00000000800 */
[----:B------:R-:W1:Y:S01]  /*0010*/  LDC.64 R148, c[0x0][0x228] ;  /* 0x00008a00ff947b82 */ /* 0x000e620000000a00 */
[----:B------:R-:W2:Y:S01]  /*0020*/  S2R R7, SR_CTAID.X ;  /* 0x0000000000077919 */ /* 0x000ea20000002500 */
[----:B------:R-:W-:Y:S01]  /*0030*/  ULDC.64 UR4, c[0x0][0x210] ;  /* 0x0000840000047ab9 */ /* 0x000fe20000000a00 */
[----:B------:R-:W-:Y:S01]  /*0040*/  ULDC.64 UR8, c[0x0][0x218] ;  /* 0x0000860000087ab9 */ /* 0x000fe20000000a00 */
[----:B------:R-:W-:Y:S01]  /*0050*/  ULDC.64 UR16, c[0x0][0x208] ;  /* 0x0000820000107ab9 */ /* 0x000fe20000000a00 */
[----:B------:R-:W3:Y:S01]  /*0060*/  S2R R90, SR_TID.X ;  /* 0x00000000005a7919 */ /* 0x000ee20000002100 */
[----:B------:R-:W-:-:S02]  /*0070*/  ULDC UR12, c[0x0][0x230] ;  /* 0x00008c00000c7ab9 */ /* 0x000fc40000000800 */
[----:B------:R-:W4:Y:S08]  /*0080*/  LDC.64 R150, c[0x0][0x238] ;  /* 0x00008e00ff967b82 */ /* 0x000f300000000a00 */
[----:B------:R-:W5:Y:S01]  /*0090*/  S2UR UR7, SR_CgaCtaId ;  /* 0x00000000000779c3 */ /* 0x000f620000008800 */
[----:B-1----:R-:W-:-:S05]  /*00a0*/  VIADD R0, R149, 0x7f ;  /* 0x0000007f95007836 */ /* 0x002fca0000000000 */
[----:B------:R-:W-:-:S04]  /*00b0*/  SHF.R.S32.HI R3, RZ, 0x1f, R0 ;  /* 0x0000001fff037819 */ /* 0x000fc80000011400 */
[----:B------:R-:W-:Y:S02]  /*00c0*/  LEA.HI R3, R3, R0, RZ, 0x7 ;  /* 0x0000000003037211 */ /* 0x000fe400078f38ff */
[----:B--2---:R-:W-:Y:S02]  /*00d0*/  IABS R8, R7 ;  /* 0x0000000700087213 */ /* 0x004fe40000000000 */
[----:B------:R-:W-:Y:S02]  /*00e0*/  SHF.R.S32.HI R3, RZ, 0x7, R3 ;  /* 0x00000007ff037819 */ /* 0x000fe40000011403 */
[----:B---3--:R-:W-:-:S03]  /*00f0*/  SHF.R.U32.HI R93, RZ, 0x6, R90 ;  /* 0x00000006ff5d7819 */ /* 0x008fc6000001165a */
[----:B------:R-:W-:Y:S01]  /*0100*/  IMAD.SHL.U32 R4, R3, 0x8, RZ ;  /* 0x0000000803047824 */ /* 0x000fe200078e00ff */
[----:B------:R-:W-:-:S04]  /*0110*/  SGXT.U32 R93, R93, 0x1 ;  /* 0x000000015d5d781a */ /* 0x000fc80000000000 */
[----:B------:R-:W-:Y:S01]  /*0120*/  IABS R5, R4 ;  /* 0x0000000400057213 */ /* 0x000fe20000000000 */
[C---:B----4-:R-:W-:Y:S01]  /*0130*/  IMAD R95, R93.reuse, R150, RZ ;  /* 0x000000965d5f7224 */ /* 0x050fe200078e02ff */
[----:B------:R-:W-:Y:S02]  /*0140*/  IABS R10, R4 ;  /* 0x00000004000a7213 */ /* 0x000fe40000000000 */
[----:B------:R-:W1:Y:S01]  /*0150*/  I2F.RP R0, R5 ;  /* 0x0000000500007306 */ /* 0x000e620000209400 */
[C---:B------:R-:W-:Y:S01]  /*0160*/  IMAD R97, R150.reuse, 0x2, R95 ;  /* 0x0000000296617824 */ /* 0x040fe200078e025f */
[C---:B------:R-:W-:Y:S02]  /*0170*/  LOP3.LUT R101, R93.reuse, 0x2, RZ, 0xfc, !PT ;  /* 0x000000025d657812 */ /* 0x040fe400078efcff */
[C---:B------:R-:W-:Y:S01]  /*0180*/  LOP3.LUT R109, R93.reuse, 0x4, RZ, 0xfc, !PT ;  /* 0x000000045d6d7812 */ /* 0x040fe200078efcff */
[----:B------:R-:W-:Y:S01]  /*0190*/  IMAD R99, R150, 0x2, R97 ;  /* 0x0000000296637824 */ /* 0x000fe200078e0261 */
[----:B------:R-:W-:-:S02]  /*01a0*/  LOP3.LUT R117, R93, 0x6, RZ, 0xfc, !PT ;  /* 0x000000065d757812 */ /* 0x000fc400078efcff */
[C---:B------:R-:W-:Y:S01]  /*01b0*/  LOP3.LUT R127, R93.reuse, 0x8, RZ, 0xfc, !PT ;  /* 0x000000085d7f7812 */ /* 0x040fe200078efcff */
[C---:B------:R-:W-:Y:S01]  /*01c0*/  IMAD R103, R150.reuse, 0x2, R99 ;  /* 0x0000000296677824 */ /* 0x040fe200078e0263 */
[C---:B------:R-:W-:Y:S02]  /*01d0*/  LOP3.LUT R129, R93.reuse, 0xa, RZ, 0xfc, !PT ;  /* 0x0000000a5d817812 */ /* 0x040fe400078efcff */
[C---:B------:R-:W-:Y:S01]  /*01e0*/  LOP3.LUT R89, R93.reuse, 0xe, RZ, 0xfc, !PT ;  /* 0x0000000e5d597812 */ /* 0x040fe200078efcff */
[C---:B------:R-:W-:Y:S01]  /*01f0*/  IMAD R105, R150.reuse, 0x2, R103 ;  /* 0x0000000296697824 */ /* 0x040fe200078e0267 */
[----:B------:R-:W-:Y:S01]  /*0200*/  LOP3.LUT R131, R93, 0xc, RZ, 0xfc, !PT ;  /* 0x0000000c5d837812 */ /* 0x000fe200078efcff */
[----:B-1----:R-:W1:Y:S02]  /*0210*/  MUFU.RCP R0, R0 ;  /* 0x0000000000007308 */ /* 0x002e640000001000 */
[----:B------:R-:W-:-:S04]  /*0220*/  IMAD R107, R150, 0x2, R105 ;  /* 0x00000002966b7824 */ /* 0x000fc800078e0269 */
[----:B------:R-:W-:-:S04]  /*0230*/  IMAD R111, R150, 0x2, R107 ;  /* 0x00000002966f7824 */ /* 0x000fc800078e026b */
[----:B------:R-:W-:-:S04]  /*0240*/  IMAD R113, R150, 0x2, R111 ;  /* 0x0000000296717824 */ /* 0x000fc800078e026f */
[----:B------:R-:W-:Y:S02]  /*0250*/  IMAD R115, R150, 0x2, R113 ;  /* 0x0000000296737824 */ /* 0x000fe400078e0271 */
[----:B-1----:R-:W-:Y:S02]  /*0260*/  VIADD R2, R0, 0xffffffe ;  /* 0x0ffffffe00027836 */ /* 0x002fe40000000000 */
[----:B------:R-:W-:Y:S02]  /*0270*/  IMAD.MOV R0, RZ, RZ, -R10 ;  /* 0x000000ffff007224 */ /* 0x000fe400078e0a0a */
[----:B------:R1:W2:Y:S01]  /*0280*/  F2I.FTZ.U32.TRUNC.NTZ R3, R2 ;  /* 0x0000000200037305 */ /* 0x0002a2000021f000 */
[----:B------:R-:W-:-:S04]  /*0290*/  IMAD R119, R150, 0x2, R115 ;  /* 0x0000000296777824 */ /* 0x000fc800078e0273 */
[C---:B------:R-:W-:Y:S02]  /*02a0*/  IMAD R121, R150.reuse, 0x2, R119 ;  /* 0x0000000296797824 */ /* 0x040fe400078e0277 */
[----:B-1----:R-:W-:Y:S02]  /*02b0*/  IMAD.MOV.U32 R2, RZ, RZ, RZ ;  /* 0x000000ffff027224 */ /* 0x002fe400078e00ff */
[----:B------:R-:W-:Y:S02]  /*02c0*/  IMAD R125, R150, 0x2, R121 ;  /* 0x00000002967d7824 */ /* 0x000fe400078e0279 */
[----:B--2---:R-:W-:-:S04]  /*02d0*/  IMAD.MOV R6, RZ, RZ, -R3 ;  /* 0x000000ffff067224 */ /* 0x004fc800078e0a03 */
[----:B------:R-:W-:Y:S02]  /*02e0*/  IMAD R9, R6, R5, RZ ;  /* 0x0000000506097224 */ /* 0x000fe400078e02ff */
[----:B------:R-:W-:Y:S02]  /*02f0*/  IMAD.MOV.U32 R6, RZ, RZ, R8 ;  /* 0x000000ffff067224 */ /* 0x000fe400078e0008 */
[----:B------:R-:W-:-:S06]  /*0300*/  IMAD.HI.U32 R3, R3, R9, R2 ;  /* 0x0000000903037227 */ /* 0x000fcc00078e0002 */
[----:B------:R-:W-:-:S04]  /*0310*/  IMAD.HI.U32 R3, R3, R6, RZ ;  /* 0x0000000603037227 */ /* 0x000fc800078e00ff */
[----:B------:R-:W-:-:S05]  /*0320*/  IMAD R0, R3, R0, R6 ;  /* 0x0000000003007224 */ /* 0x000fca00078e0206 */
[----:B------:R-:W-:-:S13]  /*0330*/  ISETP.GT.U32.AND P1, PT, R5, R0, PT ;  /* 0x000000000500720c */ /* 0x000fda0003f24070 */
[----:B------:R-:W-:Y:S02]  /*0340*/  @!P1 IMAD.IADD R0, R0, 0x1, -R5 ;  /* 0x0000000100009824 */ /* 0x000fe400078e0a05 */
[----:B------:R-:W-:Y:S01]  /*0350*/  @!P1 VIADD R3, R3, 0x1 ;  /* 0x0000000103039836 */ /* 0x000fe20000000000 */
[----:B------:R-:W-:Y:S02]  /*0360*/  ISETP.NE.AND P1, PT, R4, RZ, PT ;  /* 0x000000ff0400720c */ /* 0x000fe40003f25270 */
[----:B------:R-:W-:Y:S02]  /*0370*/  ISETP.GE.U32.AND P0, PT, R0, R5, PT ;  /* 0x000000050000720c */ /* 0x000fe40003f06070 */
[----:B------:R-:W-:-:S04]  /*0380*/  LOP3.LUT R0, R7, R4, RZ, 0x3c, !PT ;  /* 0x0000000407007212 */ /* 0x000fc800078e3cff */
[----:B------:R-:W-:Y:S01]  /*0390*/  ISETP.GE.AND P2, PT, R0, RZ, PT ;  /* 0x000000ff0000720c */ /* 0x000fe20003f46270 */
[----:B------:R-:W-:-:S06]  /*03a0*/  VIADD R0, R148, 0x3f ;  /* 0x0000003f94007836 */ /* 0x000fcc0000000000 */
[----:B------:R-:W-:-:S04]  /*03b0*/  @P0 VIADD R3, R3, 0x1 ;  /* 0x0000000103030836 */ /* 0x000fc80000000000 */
[----:B------:R-:W-:Y:S01]  /*03c0*/  IMAD.MOV.U32 R2, RZ, RZ, R3 ;  /* 0x000000ffff027224 */ /* 0x000fe200078e0003 */
[----:B------:R-:W-:-:S03]  /*03d0*/  SHF.R.S32.HI R3, RZ, 0x1f, R0 ;  /* 0x0000001fff037819 */ /* 0x000fc60000011400 */
[----:B------:R-:W-:Y:S01]  /*03e0*/  @!P2 IMAD.MOV R2, RZ, RZ, -R2 ;  /* 0x000000ffff02a224 */ /* 0x000fe200078e0a02 */
[----:B------:R-:W-:Y:S02]  /*03f0*/  @!P1 LOP3.LUT R2, RZ, R4, RZ, 0x33, !PT ;  /* 0x00000004ff029212 */ /* 0x000fe400078e33ff */
[----:B------:R-:W-:Y:S02]  /*0400*/  LEA.HI R3, R3, R0, RZ, 0x6 ;  /* 0x0000000003037211 */ /* 0x000fe400078f30ff */
[----:B------:R-:W-:Y:S01]  /*0410*/  IABS R0, R149 ;  /* 0x0000009500007213 */ /* 0x000fe20000000000 */
[----:B------:R-:W-:Y:S02]  /*0420*/  IMAD.SHL.U32 R14, R2, 0x8, RZ ;  /* 0x00000008020e7824 */ /* 0x000fe400078e00ff */
[----:B------:R-:W-:Y:S01]  /*0430*/  IMAD.MOV R2, RZ, RZ, -R2 ;  /* 0x000000ffff027224 */ /* 0x000fe200078e0a02 */
[----:B------:R-:W1:Y:S02]  /*0440*/  I2F.RP R8, R0 ;  /* 0x0000000000087306 */ /* 0x000e640000209400 */
[----:B------:R-:W-:Y:S01]  /*0450*/  LEA.HI.SX32 R3, R3, -R14, 0x1a ;  /* 0x8000000e03037211 */ /* 0x000fe200078fd2ff */
[----:B------:R-:W-:-:S02]  /*0460*/  IMAD R16, R4, R2, R7 ;  /* 0x0000000204107224 */ /* 0x000fc400078e0207 */
[----:B------:R-:W-:Y:S01]  /*0470*/  IMAD.MOV.U32 R2, RZ, RZ, RZ ;  /* 0x000000ffff027224 */ /* 0x000fe200078e00ff */
[----:B------:R-:W-:Y:S02]  /*0480*/  VIMNMX R15, R3, 0x8, PT ;  /* 0x00000008030f7848 */ /* 0x000fe40003fe0100 */
[----:B------:R-:W-:Y:S02]  /*0490*/  IABS R4, R16 ;  /* 0x0000001000047213 */ /* 0x000fe40000000000 */
[----:B------:R-:W-:-:S04]  /*04a0*/  IABS R10, R15 ;  /* 0x0000000f000a7213 */ /* 0x000fc80000000000 */
[----:B------:R-:W2:Y:S08]  /*04b0*/  I2F.RP R5, R10 ;  /* 0x0000000a00057306 */ /* 0x000eb00000209400 */
[----:B-1----:R-:W1:Y:S08]  /*04c0*/  MUFU.RCP R8, R8 ;  /* 0x0000000800087308 */ /* 0x002e700000001000 */
[----:B--2---:R-:W2:Y:S01]  /*04d0*/  MUFU.RCP R5, R5 ;  /* 0x0000000500057308 */ /* 0x004ea20000001000 */
[----:B-1----:R-:W-:-:S02]  /*04e0*/  VIADD R6, R8, 0xffffffe ;  /* 0x0ffffffe08067836 */ /* 0x002fc40000000000 */
[----:B------:R-:W-:-:S05]  /*04f0*/  IMAD.SHL.U32 R8, R90, 0x10, RZ ;  /* 0x000000105a087824 */ /* 0x000fca00078e00ff */
[----:B------:R-:W-:Y:S01]  /*0500*/  LOP3.LUT R8, R8, 0x70, RZ, 0xc0, !PT ;  /* 0x0000007008087812 */ /* 0x000fe200078ec0ff */
[----:B--2---:R-:W-:Y:S01]  /*0510*/  VIADD R3, R5, 0xffffffe ;  /* 0x0ffffffe05037836 */ /* 0x004fe20000000000 */
[----:B------:R-:W-:-:S05]  /*0520*/  IABS R5, R15 ;  /* 0x0000000f00057213 */ /* 0x000fca0000000000 */
[----:B------:R-:W1:Y:S02]  /*0530*/  F2I.FTZ.U32.TRUNC.NTZ R3, R3 ;  /* 0x0000000300037305 */ /* 0x000e64000021f000 */
[----:B-1----:R-:W-:-:S04]  /*0540*/  IMAD.MOV R9, RZ, RZ, -R3 ;  /* 0x000000ffff097224 */ /* 0x002fc800078e0a03 */
[----:B------:R-:W-:Y:S01]  /*0550*/  IMAD R7, R9, R10, RZ ;  /* 0x0000000a09077224 */ /* 0x000fe200078e02ff */
[----:B------:R-:W-:-:S03]  /*0560*/  SHF.R.U32.HI R9, RZ, 0x5, R90 ;  /* 0x00000005ff097819 */ /* 0x000fc6000001165a */
[----:B------:R-:W-:Y:S01]  /*0570*/  IMAD.HI.U32 R2, R3, R7, R2 ;  /* 0x0000000703027227 */ /* 0x000fe200078e0002 */
[----:B------:R-:W-:Y:S01]  /*0580*/  SGXT.U32 R9, R9, 0x2 ;  /* 0x000000020909781a */ /* 0x000fe20000000000 */
[----:B------:R1:W2:Y:S02]  /*0590*/  F2I.FTZ.U32.TRUNC.NTZ R7, R6 ;  /* 0x0000000600077305 */ /* 0x0002a4000021f000 */
[----:B------:R-:W-:Y:S02]  /*05a0*/  IMAD.MOV.U32 R3, RZ, RZ, R4 ;  /* 0x000000ffff037224 */ /* 0x000fe400078e0004 */
[----:B------:R-:W-:Y:S02]  /*05b0*/  IMAD.MOV R4, RZ, RZ, -R5 ;  /* 0x000000ffff047224 */ /* 0x000fe400078e0a05 */
[----:B------:R-:W-:-:S04]  /*05c0*/  IMAD.HI.U32 R2, R2, R3, RZ ;  /* 0x0000000302027227 */ /* 0x000fc800078e00ff */
[----:B------:R-:W-:Y:S01]  /*05d0*/  IMAD R3, R2, R4, R3 ;  /* 0x0000000402037224 */ /* 0x000fe200078e0203 */
[----:B------:R-:W-:Y:S01]  /*05e0*/  IABS R4, R148 ;  /* 0x0000009400047213 */ /* 0x000fe20000000000 */
[----:B-1----:R-:W-:-:S03]  /*05f0*/  IMAD.MOV.U32 R6, RZ, RZ, RZ ;  /* 0x000000ffff067224 */ /* 0x002fc600078e00ff */
[----:B------:R-:W-:Y:S01]  /*0600*/  ISETP.GT.U32.AND P1, PT, R10, R3, PT ;  /* 0x000000030a00720c */ /* 0x000fe20003f24070 */
[----:B------:R-:W1:Y:S01]  /*0610*/  I2F.RP R5, R4 ;  /* 0x0000000400057306 */ /* 0x000e620000209400 */
[----:B--2---:R-:W-:-:S04]  /*0620*/  IMAD.MOV R13, RZ, RZ, -R7 ;  /* 0x000000ffff0d7224 */ /* 0x004fc800078e0a07 */
[----:B------:R-:W-:-:S04]  /*0630*/  IMAD R13, R13, R0, RZ ;  /* 0x000000000d0d7224 */ /* 0x000fc800078e02ff */
[----:B------:R-:W-:Y:S01]  /*0640*/  IMAD.HI.U32 R7, R7, R13, R6 ;  /* 0x0000000d07077227 */ /* 0x000fe200078e0006 */
[----:B------:R-:W-:-:S03]  /*0650*/  LOP3.LUT R6, R90, 0x3f, RZ, 0xc0, !PT ;  /* 0x0000003f5a067812 */ /* 0x000fc600078ec0ff */
[----:B------:R-:W-:Y:S01]  /*0660*/  @!P1 IMAD.IADD R3, R3, 0x1, -R10 ;  /* 0x0000000103039824 */ /* 0x000fe200078e0a0a */
[----:B-1----:R-:W1:Y:S01]  /*0670*/  MUFU.RCP R5, R5 ;  /* 0x0000000500057308 */ /* 0x002e620000001000 */
[----:B------:R-:W-:Y:S01]  /*0680*/  @!P1 VIADD R2, R2, 0x1 ;  /* 0x0000000102029836 */ /* 0x000fe20000000000 */
[----:B------:R-:W-:Y:S02]  /*0690*/  ISETP.NE.AND P1, PT, R15, RZ, PT ;  /* 0x000000ff0f00720c */ /* 0x000fe40003f25270 */
[----:B------:R-:W-:Y:S02]  /*06a0*/  ISETP.GE.U32.AND P0, PT, R3, R10, PT ;  /* 0x0000000a0300720c */ /* 0x000fe40003f06070 */
[----:B------:R-:W-:-:S04]  /*06b0*/  LOP3.LUT R3, R16, R15, RZ, 0x3c, !PT ;  /* 0x0000000f10037212 */ /* 0x000fc800078e3cff */
[----:B------:R-:W-:Y:S02]  /*06c0*/  ISETP.GE.AND P2, PT, R3, RZ, PT ;  /* 0x000000ff0300720c */ /* 0x000fe40003f46270 */
[----:B------:R-:W-:-:S05]  /*06d0*/  LOP3.LUT R3, R90, 0x7f, RZ, 0xc0, !PT ;  /* 0x0000007f5a037812 */ /* 0x000fca00078ec0ff */
[----:B------:R-:W-:Y:S02]  /*06e0*/  @P0 VIADD R2, R2, 0x1 ;  /* 0x0000000102020836 */ /* 0x000fe40000000000 */
[----:B-1----:R-:W-:Y:S02]  /*06f0*/  VIADD R5, R5, 0xffffffe ;  /* 0x0ffffffe05057836 */ /* 0x002fe40000000000 */
[----:B------:R-:W-:Y:S01]  /*0700*/  IMAD.MOV.U32 R10, RZ, RZ, R2 ;  /* 0x000000ffff0a7224 */ /* 0x000fe200078e0002 */
[----:B------:R-:W-:Y:S01]  /*0710*/  LOP3.LUT R2, R90, 0x60, RZ, 0xc0, !PT ;  /* 0x000000605a027812 */ /* 0x000fe200078ec0ff */
[----:B------:R-:W-:Y:S02]  /*0720*/  IMAD.SHL.U32 R20, R3, 0x4, RZ ;  /* 0x0000000403147824 */ /* 0x000fe400078e00ff */
[----:B------:R-:W-:Y:S01]  /*0730*/  @!P2 IMAD.MOV R10, RZ, RZ, -R10 ;  /* 0x000000ffff0aa224 */ /* 0x000fe200078e0a0a */
[----:B------:R-:W-:Y:S01]  /*0740*/  @!P1 LOP3.LUT R10, RZ, R15, RZ, 0x33, !PT ;  /* 0x0000000fff0a9212 */ /* 0x000fe200078e33ff */
[----:B------:R1:W2:Y:S01]  /*0750*/  F2I.FTZ.U32.TRUNC.NTZ R3, R5 ;  /* 0x0000000500037305 */ /* 0x0002a2000021f000 */
[----:B------:R-:W-:-:S02]  /*0760*/  SHF.R.U32.HI R11, RZ, 0x1, R2 ;  /* 0x00000001ff0b7819 */ /* 0x000fc40000011602 */
[----:B------:R-:W-:Y:S01]  /*0770*/  LOP3.LUT R2, R90, 0x40, RZ, 0xc0, !PT ;  /* 0x000000405a027812 */ /* 0x000fe200078ec0ff */
[----:B------:R-:W-:Y:S01]  /*0780*/  IMAD.SHL.U32 R18, R10, 0x80, RZ ;  /* 0x000000800a127824 */ /* 0x000fe200078e00ff */
[----:B------:R-:W-:Y:S02]  /*0790*/  LOP3.LUT R20, R20, R11, RZ, 0x3c, !PT ;  /* 0x0000000b14147212 */ /* 0x000fe400078e3cff */
[----:B------:R-:W-:Y:S02]  /*07a0*/  LOP3.LUT R90, R90, 0x1f, RZ, 0xc0, !PT ;  /* 0x0000001f5a5a7812 */ /* 0x000fe400078ec0ff */
[----:B------:R-:W-:Y:S02]  /*07b0*/  LOP3.LUT R9, R18, R9, RZ, 0xfc, !PT ;  /* 0x0000000912097212 */ /* 0x000fe400078efcff */
[----:B-1----:R-:W-:Y:S01]  /*07c0*/  SHF.R.U32.HI R5, RZ, 0x4, R2 ;  /* 0x00000004ff057819 */ /* 0x002fe20000011602 */
[----:B------:R-:W-:Y:S01]  /*07d0*/  IMAD.MOV R2, RZ, RZ, -R10 ;  /* 0x000000ffff027224 */ /* 0x000fe200078e0a0a */
[C---:B------:R-:W-:Y:S01]  /*07e0*/  LOP3.LUT R17, R9.reuse, 0x7c, RZ, 0xfc, !PT ;  /* 0x0000007c09117812 */ /* 0x040fe200078efcff */
[----:B------:R-:W-:Y:S01]  /*07f0*/  IMAD R123, R90, R151, RZ ;  /* 0x000000975a7b7224 */ /* 0x000fe200078e02ff */
[----:B------:R-:W-:Y:S01]  /*0800*/  IABS R12, R9 ;  /* 0x00000009000c7213 */ /* 0x000fe20000000000 */
[----:B------:R-:W-:Y:S01]  /*0810*/  IMAD R5, R6, 0x80, R5 ;  /* 0x0000008006057824 */ /* 0x000fe200078e0205 */
[----:B------:R-:W-:Y:S01]  /*0820*/  IABS R21, R17 ;  /* 0x0000001100157213 */ /* 0x000fe20000000000 */
[----:B--2---:R-:W-:Y:S01]  /*0830*/  IMAD.MOV R11, RZ, RZ, -R3 ;  /* 0x000000ffff0b7224 */ /* 0x004fe200078e0a03 */
[----:B------:R-:W-:Y:S01]  /*0840*/  LOP3.LUT R25, R9, 0xc, RZ, 0xfc, !PT ;  /* 0x0000000c09197812 */ /* 0x000fe200078efcff */
[----:B------:R-:W-:Y:S01]  /*0850*/  IMAD.IADD R22, R8, 0x1, R5 ;  /* 0x0000000108167824 */ /* 0x000fe200078e0205 */
[----:B------:R-:W-:Y:S01]  /*0860*/  ISETP.GE.AND P6, PT, R17, RZ, PT ;  /* 0x000000ff1100720c */ /* 0x000fe20003fc6270 */
[----:B------:R-:W-:Y:S01]  /*0870*/  IMAD.HI.U32 R8, R7, R12, RZ ;  /* 0x0000000c07087227 */ /* 0x000fe200078e00ff */
[----:B------:R-:W-:-:S02]  /*0880*/  LOP3.LUT R26, R9, 0x10, RZ, 0xfc, !PT ;  /* 0x00000010091a7812 */ /* 0x000fc400078efcff */
[----:B------:R-:W-:Y:S01]  /*0890*/  LOP3.LUT R27, R9, 0x14, RZ, 0xfc, !PT ;  /* 0x00000014091b7812 */ /* 0x000fe200078efcff */
[----:B------:R-:W-:Y:S01]  /*08a0*/  IMAD.HI.U32 R10, R7, R21, RZ ;  /* 0x00000015070a7227 */ /* 0x000fe200078e00ff */
[----:B------:R-:W-:Y:S02]  /*08b0*/  IABS R19, R26 ;  /* 0x0000001a00137213 */ /* 0x000fe40000000000 */
[----:B------:R-:W-:Y:S01]  /*08c0*/  IABS R23, R27 ;  /* 0x0000001b00177213 */ /* 0x000fe20000000000 */
[----:B------:R-:W-:Y:S01]  /*08d0*/  IMAD R5, R15, R2, R16 ;  /* 0x000000020f057224 */ /* 0x000fe200078e0210 */
[----:B------:R-:W-:Y:S01]  /*08e0*/  IABS R16, R25 ;  /* 0x0000001900107213 */ /* 0x000fe20000000000 */
[----:B------:R-:W-:Y:S01]  /*08f0*/  IMAD R11, R11, R4, RZ ;  /* 0x000000040b0b7224 */ /* 0x000fe200078e02ff */
[C---:B------:R-:W-:Y:S01]  /*0900*/  LOP3.LUT R28, R9.reuse, 0x1c, RZ, 0xfc, !PT ;  /* 0x0000001c091c7812 */ /* 0x040fe200078efcff */
[----:B------:R-:W-:Y:S01]  /*0910*/  IMAD.MOV.U32 R2, RZ, RZ, RZ ;  /* 0x000000ffff027224 */ /* 0x000fe200078e00ff */
[C---:B------:R-:W-:Y:S01]  /*0920*/  LOP3.LUT R30, R9.reuse, 0x24, RZ, 0xfc, !PT ;  /* 0x00000024091e7812 */ /* 0x040fe200078efcff */
[----:B------:R-:W-:Y:S01]  /*0930*/  IMAD.MOV R13, RZ, RZ, -R8 ;  /* 0x000000ffff0d7224 */ /* 0x000fe200078e0a08 */
[C---:B------:R-:W-:Y:S01]  /*0940*/  LOP3.LUT R8, R9.reuse, 0x4, RZ, 0xfc, !PT ;  /* 0x0000000409087812 */ /* 0x040fe200078efcff */
[----:B------:R-:W-:Y:S01]  /*0950*/  IMAD.MOV R10, RZ, RZ, -R10 ;  /* 0x000000ffff0a7224 */ /* 0x000fe200078e0a0a */
[----:B------:R-:W-:Y:S01]  /*0960*/  LOP3.LUT R34, R9, 0x2c, RZ, 0xfc, !PT ;  /* 0x0000002c09227812 */ /* 0x000fe200078efcff */
[----:B------:R-:W-:Y:S01]  /*0970*/  IMAD.HI.U32 R2, R3, R11, R2 ;  /* 0x0000000b03027227 */ /* 0x000fe200078e0002 */
[----:B------:R-:W-:-:S02]  /*0980*/  ISETP.GE.AND P0, PT, R8, RZ, PT ;  /* 0x000000ff0800720c */ /* 0x000fc40003f06270 */
[C---:B------:R-:W-:Y:S01]  /*0990*/  LOP3.LUT R32, R9.reuse, 0x28, RZ, 0xfc, !PT ;  /* 0x0000002809207812 */ /* 0x040fe200078efcff */
[C---:B------:R-:W-:Y:S01]  /*09a0*/  IMAD R3, R0.reuse, R13, R12 ;  /* 0x0000000d00037224 */ /* 0x040fe200078e020c */
[----:B------:R-:W-:Y:S01]  /*09b0*/  IABS R12, R8 ;  /* 0x00000008000c7213 */ /* 0x000fe20000000000 */
[----:B------:R-:W-:Y:S01]  /*09c0*/  IMAD R21, R0, R10, R21 ;  /* 0x0000000a00157224 */ /* 0x000fe200078e0215 */
[----:B------:R-:W-:Y:S01]  /*09d0*/  LOP3.LUT R10, R9, 0x8, RZ, 0xfc, !PT ;  /* 0x00000008090a7812 */ /* 0x000fe200078efcff */
[----:B------:R-:W-:Y:S01]  /*09e0*/  IMAD.IADD R5, R14, 0x1, R5 ;  /* 0x000000010e057824 */ /* 0x000fe200078e0205 */
[C---:B------:R-:W-:Y:S01]  /*09f0*/  ISETP.GT.U32.AND P3, PT, R0.reuse, R3, PT ;  /* 0x000000030000720c */ /* 0x040fe20003f64070 */
[C---:B------:R-:W-:Y:S01]  /*0a00*/  IMAD.HI.U32 R8, R7.reuse, R12, RZ ;  /* 0x0000000c07087227 */ /* 0x040fe200078e00ff */
[----:B------:R-:W-:Y:S02]  /*0a10*/  IABS R14, R10 ;  /* 0x0000000a000e7213 */ /* 0x000fe40000000000 */
[----:B------:R-:W-:Y:S01]  /*0a20*/  ISETP.GT.U32.AND P4, PT, R0, R21, PT ;  /* 0x000000150000720c */ /* 0x000fe20003f84070 */
[----:B------:R-:W-:Y:S01]  /*0a30*/  IMAD.HI.U32 R11, R7, R16, RZ ;  /* 0x00000010070b7227 */ /* 0x000fe200078e00ff */
[----:B------:R-:W-:-:S02]  /*0a40*/  ISETP.GE.AND P2, PT, R10, RZ, PT ;  /* 0x000000ff0a00720c */ /* 0x000fc40003f46270 */
[----:B------:R-:W-:Y:S01]  /*0a50*/  IABS R29, R34 ;  /* 0x00000022001d7213 */ /* 0x000fe20000000000 */
[----:B------:R-:W-:Y:S01]  /*0a60*/  IMAD.HI.U32 R10, R7, R14, RZ ;  /* 0x0000000e070a7227 */ /* 0x000fe200078e00ff */
[C---:B------:R-:W-:Y:S02]  /*0a70*/  LOP3.LUT R35, R9.reuse, 0x34, RZ, 0xfc, !PT ;  /* 0x0000003409237812 */ /* 0x040fe400078efcff */
[C---:B------:R-:W-:Y:S01]  /*0a80*/  LOP3.LUT R36, R9.reuse, 0x38, RZ, 0xfc, !PT ;  /* 0x0000003809247812 */ /* 0x040fe200078efcff */
[----:B------:R-:W-:Y:S01]  /*0a90*/  IMAD.MOV R13, RZ, RZ, -R8 ;  /* 0x000000ffff0d7224 */ /* 0x000fe200078e0a08 */
[C---:B------:R-:W-:Y:S01]  /*0aa0*/  LOP3.LUT R40, R9.reuse, 0x64, RZ, 0xfc, !PT ;  /* 0x0000006409287812 */ /* 0x040fe200078efcff */
[----:B------:R-:W-:Y:S01]  /*0ab0*/  IMAD.MOV R17, RZ, RZ, -R11 ;  /* 0x000000ffff117224 */ /* 0x000fe200078e0a0b */
[----:B------:R-:W-:Y:S01]  /*0ac0*/  LOP3.LUT R38, R9, 0x60, RZ, 0xfc, !PT ;  /* 0x0000006009267812 */ /* 0x000fe200078efcff */
[----:B------:R-:W-:Y:S01]  /*0ad0*/  IMAD.MOV R15, RZ, RZ, -R10 ;  /* 0x000000ffff0f7224 */ /* 0x000fe200078e0a0a */
[----:B------:R-:W-:Y:S01]  /*0ae0*/  IABS R53, R40 ;  /* 0x0000002800357213 */ /* 0x000fe20000000000 */
[C---:B------:R-:W-:Y:S01]  /*0af0*/  IMAD R11, R0.reuse, R13, R12 ;  /* 0x0000000d000b7224 */ /* 0x040fe200078e020c */
[----:B------:R-:W-:Y:S01]  /*0b00*/  IABS R51, R38 ;  /* 0x0000002600337213 */ /* 0x000fe20000000000 */
[C---:B------:R-:W-:Y:S01]  /*0b10*/  IMAD R13, R0.reuse, R15, R14 ;  /* 0x0000000f000d7224 */ /* 0x040fe200078e020e */
[----:B------:R-:W-:Y:S01]  /*0b20*/  IABS R14, R28 ;  /* 0x0000001c000e7213 */ /* 0x000fe20000000000 */
[----:B------:R-:W-:Y:S01]  /*0b30*/  @!P4 IMAD.IADD R21, R21, 0x1, -R0 ;  /* 0x000000011515c824 */ /* 0x000fe200078e0a00 */
[C---:B------:R-:W-:Y:S01]  /*0b40*/  ISETP.GT.U32.AND P1, PT, R0.reuse, R11, PT ;  /* 0x0000000b0000720c */ /* 0x040fe20003f24070 */
[----:B------:R-:W-:Y:S01]  /*0b50*/  IMAD.HI.U32 R8, R7, R19, RZ ;  /* 0x0000001307087227 */ /* 0x000fe200078e00ff */
[----:B------:R-:W-:-:S02]  /*0b60*/  ISETP.GT.U32.AND P4, PT, R0, R13, PT ;  /* 0x0000000d0000720c */ /* 0x000fc40003f84070 */
[----:B------:R-:W-:Y:S01]  /*0b70*/  ISETP.GT.U32.AND P5, PT, R0, R21, PT ;  /* 0x000000150000720c */ /* 0x000fe20003fa4070 */
[----:B------:R-:W-:Y:S01]  /*0b80*/  IMAD.HI.U32 R10, R7, R23, RZ ;  /* 0x00000017070a7227 */ /* 0x000fe200078e00ff */
[----:B------:R-:W-:-:S03]  /*0b90*/  LOP3.LUT R42, R9, 0x70, RZ, 0xfc, !PT ;  /* 0x00000070092a7812 */ /* 0x000fc600078efcff */
[C---:B------:R-:W-:Y:S01]  /*0ba0*/  IMAD R15, R0.reuse, R17, R16 ;  /* 0x00000011000f7224 */ /* 0x040fe200078e0210 */
[----:B------:R-:W-:Y:S01]  /*0bb0*/  LOP3.LUT R16, R9, 0x18, RZ, 0xfc, !PT ;  /* 0x0000001809107812 */ /* 0x000fe200078efcff */
[----:B------:R-:W-:Y:S01]  /*0bc0*/  IMAD.MOV R8, RZ, RZ, -R8 ;  /* 0x000000ffff087224 */ /* 0x000fe200078e0a08 */
[----:B------:R-:W-:Y:S01]  /*0bd0*/  IABS R57, R42 ;  /* 0x0000002a00397213 */ /* 0x000fe20000000000 */
[--C-:B------:R-:W-:Y:S01]  /*0be0*/  @!P1 IMAD.IADD R11, R11, 0x1, -R0.reuse ;  /* 0x000000010b0b9824 */ /* 0x100fe200078e0a00 */
[----:B------:R-:W-:Y:S01]  /*0bf0*/  IABS R12, R16 ;  /* 0x00000010000c7213 */ /* 0x000fe20000000000 */
[--C-:B------:R-:W-:Y:S01]  /*0c00*/  @!P4 IMAD.IADD R13, R13, 0x1, -R0.reuse ;  /* 0x000000010d0dc824 */ /* 0x100fe200078e0a00 */
[----:B------:R-:W-:Y:S01]  /*0c10*/  ISETP.GE.AND P1, PT, R9, RZ, PT ;  /* 0x000000ff0900720c */ /* 0x000fe20003f26270 */
[--C-:B------:R-:W-:Y:S01]  /*0c20*/  @!P5 IMAD.IADD R21, R21, 0x1, -R0.reuse ;  /* 0x000000011515d824 */ /* 0x100fe200078e0a00 */
[C---:B------:R-:W-:Y:S01]  /*0c30*/  ISETP.GT.U32.AND P4, PT, R0.reuse, R11, PT ;  /* 0x0000000b0000720c */ /* 0x040fe20003f84070 */
[----:B------:R-:W-:Y:S01]  /*0c40*/  @!P3 IMAD.IADD R3, R3, 0x1, -R0 ;  /* 0x000000010303b824 */ /* 0x000fe200078e0a00 */
[----:B------:R-:W-:Y:S01]  /*0c50*/  ISETP.GT.U32.AND P5, PT, R0, R15, PT ;  /* 0x0000000f0000720c */ /* 0x000fe20003fa4070 */
[----:B------:R-:W-:-:S02]  /*0c60*/  IMAD.MOV R10, RZ, RZ, -R10 ;  /* 0x000000ffff0a7224 */ /* 0x000fc400078e0a0a */
[C---:B------:R-:W-:Y:S01]  /*0c70*/  IMAD R17, R0.reuse, R8, R19 ;  /* 0x0000000800117224 */ /* 0x040fe200078e0213 */
[C---:B------:R-:W-:Y:S01]  /*0c80*/  ISETP.GT.U32.AND P3, PT, R0.reuse, R3, PT ;  /* 0x000000030000720c */ /* 0x040fe20003f64070 */
[----:B------:R-:W-:Y:S02]  /*0c90*/  IMAD.MOV.U32 R24, RZ, RZ, R21 ;  /* 0x000000ffff187224 */ /* 0x000fe400078e0015 */
[C---:B------:R-:W-:Y:S02]  /*0ca0*/  IMAD R19, R0.reuse, R10, R23 ;  /* 0x0000000a00137224 */ /* 0x040fe400078e0217 */
[----:B------:R-:W-:Y:S01]  /*0cb0*/  @!P6 IMAD.MOV R24, RZ, RZ, -R24 ;  /* 0x000000ffff18e224 */ /* 0x000fe200078e0a18 */
[C---:B------:R-:W-:Y:S01]  /*0cc0*/  ISETP.GT.U32.AND P6, PT, R0.reuse, R17, PT ;  /* 0x000000110000720c */ /* 0x040fe20003fc4070 */
[--C-:B------:R-:W-:Y:S01]  /*0cd0*/  @!P4 IMAD.IADD R11, R11, 0x1, -R0.reuse ;  /* 0x000000010b0bc824 */ /* 0x100fe200078e0a00 */
[----:B------:R-:W-:Y:S01]  /*0ce0*/  ISETP.GT.U32.AND P4, PT, R0, R19, PT ;  /* 0x000000130000720c */ /* 0x000fe20003f84070 */
[----:B------:R-:W-:Y:S01]  /*0cf0*/  @!P5 IMAD.IADD R15, R15, 0x1, -R0 ;  /* 0x000000010f0fd824 */ /* 0x000fe200078e0a00 */
[----:B------:R-:W-:Y:S01]  /*0d00*/  ISETP.GE.AND P5, PT, R27, RZ, PT ;  /* 0x000000ff1b00720c */ /* 0x000fe20003fa6270 */
[----:B------:R-:W-:Y:S01]  /*0d10*/  IMAD.HI.U32 R10, R7, R14, RZ ;  /* 0x0000000e070a7227 */ /* 0x000fe200078e00ff */
[----:B------:R-:W-:-:S03]  /*0d20*/  IABS R27, R32 ;  /* 0x00000020001b7213 */ /* 0x000fc60000000000 */
[----:B------:R-:W-:Y:S01]  /*0d30*/  @!P3 IMAD.IADD R3, R3, 0x1, -R0 ;  /* 0x000000010303b824 */ /* 0x000fe200078e0a00 */
[C---:B------:R-:W-:Y:S01]  /*0d40*/  ISETP.GT.U32.AND P3, PT, R0.reuse, R13, PT ;  /* 0x0000000d0000720c */ /* 0x040fe20003f64070 */
[----:B------:R-:W-:Y:S02]  /*0d50*/  IMAD.MOV R21, RZ, RZ, -R10 ;  /* 0x000000ffff157224 */ /* 0x000fe400078e0a0a */
[----:B------:R-:W-:Y:S01]  /*0d60*/  @!P6 IMAD.IADD R17, R17, 0x1, -R0 ;  /* 0x000000011111e824 */ /* 0x000fe200078e0a00 */
[----:B------:R-:W-:Y:S01]  /*0d70*/  ISETP.GT.U32.AND P6, PT, R0, R15, PT ;  /* 0x0000000f0000720c */ /* 0x000fe20003fc4070 */
[----:B------:R-:W-:Y:S02]  /*0d80*/  IMAD.MOV.U32 R8, RZ, RZ, R3 ;  /* 0x000000ffff087224 */ /* 0x000fe400078e0003 */
[----:B------:R-:W-:-:S04]  /*0d90*/  IMAD.HI.U32 R3, R7, R12, RZ ;  /* 0x0000000c07037227 */ /* 0x000fc800078e00ff */
[--C-:B------:R-:W-:Y:S01]  /*0da0*/  @!P4 IMAD.IADD R19, R19, 0x1, -R0.reuse ;  /* 0x000000011313c824 */ /* 0x100fe200078e0a00 */
[----:B------:R-:W-:Y:S01]  /*0db0*/  ISETP.GT.U32.AND P4, PT, R0, R17, PT ;  /* 0x000000110000720c */ /* 0x000fe20003f84070 */
[----:B------:R-:W-:Y:S02]  /*0dc0*/  IMAD.MOV R3, RZ, RZ, -R3 ;  /* 0x000000ffff037224 */ /* 0x000fe400078e0a03 */
[----:B------:R-:W-:Y:S01]  /*0dd0*/  @!P3 IMAD.IADD R13, R13, 0x1, -R0 ;  /* 0x000000010d0db824 */ /* 0x000fe200078e0a00 */
[----:B------:R-:W-:Y:S01]  /*0de0*/  ISETP.GE.AND P3, PT, R26, RZ, PT ;  /* 0x000000ff1a00720c */ /* 0x000fe20003f66270 */
[C---:B------:R-:W-:Y:S01]  /*0df0*/  IMAD R3, R0.reuse, R3, R12 ;  /* 0x0000000300037224 */ /* 0x040fe200078e020c */
[----:B------:R-:W-:Y:S01]  /*0e00*/  LOP3.LUT R26, R9, 0x20, RZ, 0xfc, !PT ;  /* 0x00000020091a7812 */ /* 0x000fe200078efcff */
[C---:B------:R-:W-:Y:S01]  /*0e10*/  IMAD R21, R0.reuse, R21, R14 ;  /* 0x0000001500157224 */ /* 0x040fe200078e020e */
[----:B------:R-:W-:Y:S01]  /*0e20*/  IABS R14, R35 ;  /* 0x00000023000e7213 */ /* 0x000fe20000000000 */
[----:B------:R-:W-:Y:S01]  /*0e30*/  @!P6 IMAD.IADD R15, R15, 0x1, -R0 ;  /* 0x000000010f0fe824 */ /* 0x000fe200078e0a00 */
[C---:B------:R-:W-:Y:S01]  /*0e40*/  ISETP.GT.U32.AND P6, PT, R0.reuse, R3, PT ;  /* 0x000000030000720c */ /* 0x040fe20003fc4070 */
[----:B------:R-:W-:Y:S01]  /*0e50*/  @!P1 IMAD.MOV R8, RZ, RZ, -R8 ;  /* 0x000000ffff089224 */ /* 0x000fe200078e0a08 */
[----:B------:R-:W-:Y:S01]  /*0e60*/  IABS R23, R26 ;  /* 0x0000001a00177213 */ /* 0x000fe20000000000 */
[----:B------:R-:W-:Y:S01]  /*0e70*/  @!P4 IMAD.IADD R17, R17, 0x1, -R0 ;  /* 0x000000011111c824 */ /* 0x000fe200078e0a00 */
[----:B------:R-:W-:Y:S01]  /*0e80*/  ISETP.GT.U32.AND P4, PT, R0, R21, PT ;  /* 0x000000150000720c */ /* 0x000fe20003f84070 */
[----:B------:R-:W-:Y:S01]  /*0e90*/  @!P2 IMAD.MOV R13, RZ, RZ, -R13 ;  /* 0x000000ffff0da224 */ /* 0x000fe200078e0a0d */
[----:B------:R-:W-:Y:S01]  /*0ea0*/  ISETP.GE.AND P1, PT, R25, RZ, PT ;  /* 0x000000ff1900720c */ /* 0x000fe20003f26270 */
[----:B------:R-:W-:Y:S01]  /*0eb0*/  IMAD.HI.U32 R10, R7, R23, RZ ;  /* 0x00000017070a7227 */ /* 0x000fe200078e00ff */
[----:B------:R-:W-:-:S03]  /*0ec0*/  IABS R25, R30 ;  /* 0x0000001e00197213 */ /* 0x000fc60000000000 */
[----:B------:R-:W-:Y:S02]  /*0ed0*/  IMAD.MOV R10, RZ, RZ, -R10 ;  /* 0x000000ffff0a7224 */ /* 0x000fe400078e0a0a */
[--C-:B------:R-:W-:Y:S02]  /*0ee0*/  @!P6 IMAD.IADD R3, R3, 0x1, -R0.reuse ;  /* 0x000000010303e824 */ /* 0x100fe400078e0a00 */
[C---:B------:R-:W-:Y:S02]  /*0ef0*/  IMAD R23, R0.reuse, R10, R23 ;  /* 0x0000000a00177224 */ /* 0x040fe400078e0217 */
[----:B------:R-:W-:Y:S01]  /*0f00*/  @!P4 IMAD.IADD R21, R21, 0x1, -R0 ;  /* 0x000000011515c824 */ /* 0x000fe200078e0a00 */
[C---:B------:R-:W-:Y:S01]  /*0f10*/  ISETP.GT.U32.AND P4, PT, R0.reuse, R3, PT ;  /* 0x000000030000720c */ /* 0x040fe20003f84070 */
[----:B------:R-:W-:Y:S01]  /*0f20*/  IMAD.HI.U32 R10, R7, R25, RZ ;  /* 0x00000019070a7227 */ /* 0x000fe200078e00ff */
[C---:B------:R-:W-:Y:S02]  /*0f30*/  ISETP.GT.U32.AND P6, PT, R0.reuse, R23, PT ;  /* 0x000000170000720c */ /* 0x040fe40003fc4070 */
[----:B------:R-:W-:Y:S01]  /*0f40*/  ISETP.GT.U32.AND P2, PT, R0, R21, PT ;  /* 0x000000150000720c */ /* 0x000fe20003f44070 */
[----:B------:R-:W-:-:S02]  /*0f50*/  IMAD.MOV R10, RZ, RZ, -R10 ;  /* 0x000000ffff0a7224 */ /* 0x000fc400078e0a0a */
[----:B------:R-:W-:Y:S01]  /*0f60*/  @!P1 IMAD.MOV R15, RZ, RZ, -R15 ;  /* 0x000000ffff0f9224 */ /* 0x000fe200078e0a0f */
[----:B------:R-:W-:Y:S01]  /*0f70*/  ISETP.GE.AND P1, PT, R28, RZ, PT ;  /* 0x000000ff1c00720c */ /* 0x000fe20003f26270 */
[----:B------:R-:W-:Y:S01]  /*0f80*/  IMAD R25, R0, R10, R25 ;  /* 0x0000000a00197224 */ /* 0x000fe200078e0219 */
[----:B------:R-:W-:Y:S01]  /*0f90*/  LOP3.LUT R28, R9, 0x30, RZ, 0xfc, !PT ;  /* 0x00000030091c7812 */ /* 0x000fe200078efcff */
[----:B------:R-:W-:-:S03]  /*0fa0*/  IMAD.HI.U32 R10, R7, R29, RZ ;  /* 0x0000001d070a7227 */ /* 0x000fc600078e00ff */
[----:B------:R-:W-:Y:S01]  /*0fb0*/  IABS R31, R28 ;  /* 0x0000001c001f7213 */ /* 0x000fe20000000000 */
[--C-:B------:R-:W-:Y:S01]  /*0fc0*/  @!P4 IMAD.IADD R3, R3, 0x1, -R0.reuse ;  /* 0x000000010303c824 */ /* 0x100fe200078e0a00 */
[----:B------:R-:W-:Y:S01]  /*0fd0*/  ISETP.GT.U32.AND P4, PT, R0, R25, PT ;  /* 0x000000190000720c */ /* 0x000fe20003f84070 */
[----:B------:R-:W-:Y:S02]  /*0fe0*/  @!P6 IMAD.IADD R23, R23, 0x1, -R0 ;  /* 0x000000011717e824 */ /* 0x000fe400078e0a00 */
[----:B------:R-:W-:-:S03]  /*0ff0*/  IMAD.HI.U32 R12, R7, R27, RZ ;  /* 0x0000001b070c7227 */ /* 0x000fc600078e00ff */
[C---:B------:R-:W-:Y:S01]  /*1000*/  ISETP.GT.U32.AND P6, PT, R0.reuse, R23, PT ;  /* 0x000000170000720c */ /* 0x040fe20003fc4070 */
[----:B------:R-:W-:Y:S02]  /*1010*/  IMAD.MOV R10, RZ, RZ, -R10 ;  /* 0x000000ffff0a7224 */ /* 0x000fe400078e0a0a */
[----:B------:R-:W-:Y:S02]  /*1020*/  IMAD.MOV R12, RZ, RZ, -R12 ;  /* 0x000000ffff0c7224 */ /* 0x000fe400078e0a0c */
[----:B------:R-:W-:Y:S02]  /*1030*/  IMAD R29, R0, R10, R29 ;  /* 0x0000000a001d7224 */ /* 0x000fe400078e021d */
[----:B------:R-:W-:Y:S01]  /*1040*/  @!P4 IMAD.IADD R25, R25, 0x1, -R0 ;  /* 0x000000011919c824 */ /* 0x000fe200078e0a00 */
[----:B------:R-:W-:Y:S01]  /*1050*/  ISETP.GE.AND P4, PT, R26, RZ, PT ;  /* 0x000000ff1a00720c */ /* 0x000fe20003f86270 */
[----:B------:R-:W-:Y:S01]  /*1060*/  IMAD.HI.U32 R10, R7, R31, RZ ;  /* 0x0000001f070a7227 */ /* 0x000fe200078e00ff */
[----:B------:R-:W-:-:S03]  /*1070*/  LOP3.LUT R26, R9, 0x40, RZ, 0xfc, !PT ;  /* 0x00000040091a7812 */ /* 0x000fc600078efcff */
[C---:B------:R-:W-:Y:S01]  /*1080*/  IMAD R27, R0.reuse, R12, R27 ;  /* 0x0000000c001b7224 */ /* 0x040fe200078e021b */
[----:B------:R-:W-:Y:S01]  /*1090*/  IABS R37, R26 ;  /* 0x0000001a00257213 */ /* 0x000fe20000000000 */
[----:B------:R-:W-:Y:S01]  /*10a0*/  @!P3 IMAD.MOV R17, RZ, RZ, -R17 ;  /* 0x000000ffff11b224 */ /* 0x000fe200078e0a11 */
[C---:B------:R-:W-:Y:S01]  /*10b0*/  ISETP.GT.U32.AND P3, PT, R0.reuse, R25, PT ;  /* 0x000000190000720c */ /* 0x040fe20003f64070 */
[----:B------:R-:W-:Y:S02]  /*10c0*/  IMAD.MOV R12, RZ, RZ, -R10 ;  /* 0x000000ffff0c7224 */ /* 0x000fe400078e0a0a */
[----:B------:R-:W-:Y:S01]  /*10d0*/  @!P6 IMAD.IADD R23, R23, 0x1, -R0 ;  /* 0x000000011717e824 */ /* 0x000fe200078e0a00 */
[----:B------:R-:W-:Y:S01]  /*10e0*/  ISETP.GT.U32.AND P6, PT, R0, R29, PT ;  /* 0x0000001d0000720c */ /* 0x000fe20003fc4070 */
[----:B------:R-:W-:-:S04]  /*10f0*/  IMAD.HI.U32 R10, R7, R14, RZ ;  /* 0x0000000e070a7227 */ /* 0x000fc800078e00ff */
[----:B------:R-:W-:Y:S01]  /*1100*/  @!P0 IMAD.MOV R11, RZ, RZ, -R11 ;  /* 0x000000ffff0b8224 */ /* 0x000fe200078e0a0b */
[C---:B------:R-:W-:Y:S01]  /*1110*/  ISETP.GT.U32.AND P0, PT, R0.reuse, R19, PT ;  /* 0x000000130000720c */ /* 0x040fe20003f04070 */
[----:B------:R-:W-:Y:S01]  /*1120*/  @!P2 IMAD.IADD R21, R21, 0x1, -R0 ;  /* 0x000000011515a824 */ /* 0x000fe200078e0a00 */
[C---:B------:R-:W-:Y:S01]  /*1130*/  ISETP.GT.U32.AND P2, PT, R0.reuse, R27, PT ;  /* 0x0000001b0000720c */ /* 0x040fe20003f44070 */
[----:B------:R-:W-:Y:S02]  /*1140*/  IMAD.MOV R33, RZ, RZ, -R10 ;  /* 0x000000ffff217224 */ /* 0x000fe400078e0a0a */
[----:B------:R-:W-:Y:S02]  /*1150*/  IMAD.MOV.U32 R10, RZ, RZ, R3 ;  /* 0x000000ffff0a7224 */ /* 0x000fe400078e0003 */
[----:B------:R-:W-:Y:S02]  /*1160*/  IMAD R3, R0, R33, R14 ;  /* 0x0000002100037224 */ /* 0x000fe400078e020e */
[----:B------:R-:W-:-:S02]  /*1170*/  @!P3 IMAD.IADD R25, R25, 0x1, -R0 ;  /* 0x000000011919b824 */ /* 0x000fc400078e0a00 */
[--C-:B------:R-:W-:Y:S01]  /*1180*/  @!P6 IMAD.IADD R29, R29, 0x1, -R0.reuse ;  /* 0x000000011d1de824 */ /* 0x100fe200078e0a00 */
[----:B------:R-:W-:Y:S01]  /*1190*/  ISETP.GT.U32.AND P3, PT, R0, R3, PT ;  /* 0x000000030000720c */ /* 0x000fe20003f64070 */
[--C-:B------:R-:W-:Y:S01]  /*11a0*/  @!P0 IMAD.IADD R19, R19, 0x1, -R0.reuse ;  /* 0x0000000113138824 */ /* 0x100fe200078e0a00 */
[----:B------:R-:W-:Y:S01]  /*11b0*/  ISETP.GE.AND P0, PT, R16, RZ, PT ;  /* 0x000000ff1000720c */ /* 0x000fe20003f06270 */
[----:B------:R-:W-:Y:S01]  /*11c0*/  @!P2 IMAD.IADD R27, R27, 0x1, -R0 ;  /* 0x000000011b1ba824 */ /* 0x000fe200078e0a00 */
[C---:B------:R-:W-:Y:S01]  /*11d0*/  ISETP.GT.U32.AND P6, PT, R0.reuse, R29, PT ;  /* 0x0000001d0000720c */ /* 0x040fe20003fc4070 */
[----:B------:R-:W-:Y:S01]  /*11e0*/  @!P5 IMAD.MOV R19, RZ, RZ, -R19 ;  /* 0x000000ffff13d224 */ /* 0x000fe200078e0a13 */
[----:B------:R-:W-:Y:S01]  /*11f0*/  IABS R16, R36 ;  /* 0x0000002400107213 */ /* 0x000fe20000000000 */
[----:B------:R-:W-:Y:S01]  /*1200*/  @!P1 IMAD.MOV R21, RZ, RZ, -R21 ;  /* 0x000000ffff159224 */ /* 0x000fe200078e0a15 */
[C---:B------:R-:W-:Y:S01]  /*1210*/  ISETP.GT.U32.AND P5, PT, R0.reuse, R27, PT ;  /* 0x0000001b0000720c */ /* 0x040fe20003fa4070 */
[----:B------:R-:W-:Y:S01]  /*1220*/  IMAD R31, R0, R12, R31 ;  /* 0x0000000c001f7224 */ /* 0x000fe200078e021f */
[----:B------:R-:W-:Y:S01]  /*1230*/  ISETP.GE.AND P1, PT, R32, RZ, PT ;  /* 0x000000ff2000720c */ /* 0x000fe20003f26270 */
[----:B------:R-:W-:Y:S01]  /*1240*/  @!P4 IMAD.MOV R23, RZ, RZ, -R23 ;  /* 0x000000ffff17c224 */ /* 0x000fe200078e0a17 */
[----:B------:R-:W-:Y:S01]  /*1250*/  ISETP.GE.AND P4, PT, R34, RZ, PT ;  /* 0x000000ff2200720c */ /* 0x000fe20003f86270 */
[----:B------:R-:W-:Y:S01]  /*1260*/  IMAD.HI.U32 R12, R7, R16, RZ ;  /* 0x00000010070c7227 */ /* 0x000fe200078e00ff */
[----:B------:R-:W-:-:S02]  /*1270*/  ISETP.GE.AND P2, PT, R30, RZ, PT ;  /* 0x000000ff1e00720c */ /* 0x000fc40003f46270 */
[----:B------:R-:W-:Y:S01]  /*1280*/  LOP3.LUT R30, R9, 0x50, RZ, 0xfc, !PT ;  /* 0x00000050091e7812 */ /* 0x000fe200078efcff */
[----:B------:R-:W-:Y:S01]  /*1290*/  @!P3 IMAD.IADD R3, R3, 0x1, -R0 ;  /* 0x000000010303b824 */ /* 0x000fe200078e0a00 */
[C---:B------:R-:W-:Y:S01]  /*12a0*/  LOP3.LUT R32, R9.reuse, 0x54, RZ, 0xfc, !PT ;  /* 0x0000005409207812 */ /* 0x040fe200078efcff */
[----:B------:R-:W-:Y:S01]  /*12b0*/  IMAD.MOV R33, RZ, RZ, -R12 ;  /* 0x000000ffff217224 */ /* 0x000fe200078e0a0c */
[----:B------:R-:W-:Y:S01]  /*12c0*/  LOP3.LUT R12, R9, 0x3c, RZ, 0xfc, !PT ;  /* 0x0000003c090c7812 */ /* 0x000fe200078efcff */
[--C-:B------:R-:W-:Y:S01]  /*12d0*/  @!P6 IMAD.IADD R29, R29, 0x1, -R0.reuse ;  /* 0x000000011d1de824 */ /* 0x100fe200078e0a00 */
[C---:B------:R-:W-:Y:S01]  /*12e0*/  ISETP.GT.U32.AND P3, PT, R0.reuse, R3, PT ;  /* 0x000000030000720c */ /* 0x040fe20003f64070 */
[----:B------:R-:W-:Y:S01]  /*12f0*/  @!P5 IMAD.IADD R27, R27, 0x1, -R0 ;  /* 0x000000011b1bd824 */ /* 0x000fe200078e0a00 */
[----:B------:R-:W-:Y:S01]  /*1300*/  ISETP.GE.AND P6, PT, R35, RZ, PT ;  /* 0x000000ff2300720c */ /* 0x000fe20003fc6270 */
[----:B------:R-:W-:Y:S01]  /*1310*/  IMAD R33, R0, R33, R16 ;  /* 0x0000002100217224 */ /* 0x000fe200078e0210 */
[----:B------:R-:W-:Y:S01]  /*1320*/  IABS R35, R12 ;  /* 0x0000000c00237213 */ /* 0x000fe20000000000 */
[----:B------:R-:W-:Y:S01]  /*1330*/  @!P1 IMAD.MOV R27, RZ, RZ, -R27 ;  /* 0x000000ffff1b9224 */ /* 0x000fe200078e0a1b */
[----:B------:R-:W-:Y:S01]  /*1340*/  ISETP.GE.AND P1, PT, R12, RZ, PT ;  /* 0x000000ff0c00720c */ /* 0x000fe20003f26270 */
[----:B------:R-:W-:Y:S01]  /*1350*/  @!P0 IMAD.MOV R10, RZ, RZ, -R10 ;  /* 0x000000ffff0a8224 */ /* 0x000fe200078e0a0a */
[----:B------:R-:W-:Y:S01]  /*1360*/  ISETP.GT.U32.AND P0, PT, R0, R31, PT ;  /* 0x0000001f0000720c */ /* 0x000fe20003f04070 */
[----:B------:R-:W-:Y:S01]  /*1370*/  IMAD.HI.U32 R12, R7, R35, RZ ;  /* 0x00000023070c7227 */ /* 0x000fe200078e00ff */
[----:B------:R-:W-:-:S02]  /*1380*/  ISETP.GE.AND P5, PT, R28, RZ, PT ;  /* 0x000000ff1c00720c */ /* 0x000fc40003fa6270 */
[----:B------:R-:W-:Y:S01]  /*1390*/  LOP3.LUT R28, R9, 0x44, RZ, 0xfc, !PT ;  /* 0x00000044091c7812 */ /* 0x000fe200078efcff */
[----:B------:R-:W-:Y:S01]  /*13a0*/  @!P4 IMAD.MOV R29, RZ, RZ, -R29 ;  /* 0x000000ffff1dc224 */ /* 0x000fe200078e0a1d */
[----:B------:R-:W-:Y:S01]  /*13b0*/  ISETP.GT.U32.AND P4, PT, R0, R33, PT ;  /* 0x000000210000720c */ /* 0x000fe20003f84070 */
[----:B------:R-:W-:Y:S01]  /*13c0*/  IMAD.MOV R12, RZ, RZ, -R12 ;  /* 0x000000ffff0c7224 */ /* 0x000fe200078e0a0c */
[----:B------:R-:W-:Y:S01]  /*13d0*/  IABS R16, R28 ;  /* 0x0000001c00107213 */ /* 0x000fe20000000000 */
[----:B------:R-:W-:Y:S01]  /*13e0*/  @!P3 IMAD.IADD R3, R3, 0x1, -R0 ;  /* 0x000000010303b824 */ /* 0x000fe200078e0a00 */
[----:B------:R-:W-:Y:S01]  /*13f0*/  ISETP.GE.AND P3, PT, R28, RZ, PT ;  /* 0x000000ff1c00720c */ /* 0x000fe20003f66270 */
[----:B------:R-:W-:Y:S01]  /*1400*/  IMAD.HI.U32 R14, R7, R37, RZ ;  /* 0x00000025070e7227 */ /* 0x000fe200078e00ff */
[----:B------:R-:W-:Y:S02]  /*1410*/  IABS R43, R30 ;  /* 0x0000001e002b7213 */ /* 0x000fe40000000000 */
[C---:B------:R-:W-:Y:S01]  /*1420*/  LOP3.LUT R28, R9.reuse, 0x4c, RZ, 0xfc, !PT ;  /* 0x0000004c091c7812 */ /* 0x040fe200078efcff */
[C---:B------:R-:W-:Y:S01]  /*1430*/  IMAD R35, R0.reuse, R12, R35 ;  /* 0x0000000c00237224 */ /* 0x040fe200078e0223 */
[----:B------:R-:W-:Y:S01]  /*1440*/  IABS R45, R32 ;  /* 0x00000020002d7213 */ /* 0x000fe20000000000 */
[----:B------:R-:W-:Y:S01]  /*1450*/  IMAD.MOV.U32 R12, RZ, RZ, R3 ;  /* 0x000000ffff0c7224 */ /* 0x000fe200078e0003 */
[----:B------:R-:W-:Y:S01]  /*1460*/  IABS R41, R28 ;  /* 0x0000001c00297213 */ /* 0x000fe20000000000 */
[----:B------:R-:W-:Y:S01]  /*1470*/  IMAD.MOV R14, RZ, RZ, -R14 ;  /* 0x000000ffff0e7224 */ /* 0x000fe200078e0a0e */
[----:B------:R-:W-:Y:S01]  /*1480*/  LOP3.LUT R34, R9, 0x58, RZ, 0xfc, !PT ;  /* 0x0000005809227812 */ /* 0x000fe200078efcff */
[----:B------:R-:W-:Y:S01]  /*1490*/  @!P6 IMAD.MOV R12, RZ, RZ, -R12 ;  /* 0x000000ffff0ce224 */ /* 0x000fe200078e0a0c */
[----:B------:R-:W-:Y:S01]  /*14a0*/  ISETP.GT.U32.AND P6, PT, R0, R35, PT ;  /* 0x000000230000720c */ /* 0x000fe20003fc4070 */
[--C-:B------:R-:W-:Y:S01]  /*14b0*/  @!P0 IMAD.IADD R31, R31, 0x1, -R0.reuse ;  /* 0x000000011f1f8824 */ /* 0x100fe200078e0a00 */
[----:B------:R-:W-:Y:S01]  /*14c0*/  ISETP.GE.AND P0, PT, R36, RZ, PT ;  /* 0x000000ff2400720c */ /* 0x000fe20003f06270 */
[----:B------:R-:W-:Y:S01]  /*14d0*/  IMAD R37, R0, R14, R37 ;  /* 0x0000000e00257224 */ /* 0x000fe200078e0225 */
[----:B------:R-:W-:Y:S01]  /*14e0*/  IABS R47, R34 ;  /* 0x00000022002f7213 */ /* 0x000fe20000000000 */
[----:B------:R-:W-:Y:S01]  /*14f0*/  @!P4 IMAD.IADD R33, R33, 0x1, -R0 ;  /* 0x000000012121c824 */ /* 0x000fe200078e0a00 */
[----:B------:R-:W-:Y:S01]  /*1500*/  LOP3.LUT R36, R9, 0x5c, RZ, 0xfc, !PT ;  /* 0x0000005c09247812 */ /* 0x000fe200078efcff */
[----:B------:R-:W-:-:S03]  /*1510*/  IMAD.HI.U32 R14, R7, R16, RZ ;  /* 0x00000010070e7227 */ /* 0x000fc600078e00ff */
[C---:B------:R-:W-:Y:S01]  /*1520*/  ISETP.GT.U32.AND P4, PT, R0.reuse, R33, PT ;  /* 0x000000210000720c */ /* 0x040fe20003f84070 */
[----:B------:R-:W-:Y:S01]  /*1530*/  @!P2 IMAD.MOV R25, RZ, RZ, -R25 ;  /* 0x000000ffff19a224 */ /* 0x000fe200078e0a19 */
[C---:B------:R-:W-:Y:S01]  /*1540*/  ISETP.GT.U32.AND P2, PT, R0.reuse, R31, PT ;  /* 0x0000001f0000720c */ /* 0x040fe20003f44070 */
[----:B------:R-:W-:Y:S01]  /*1550*/  IMAD.MOV R3, RZ, RZ, -R14 ;  /* 0x000000ffff037224 */ /* 0x000fe200078e0a0e */
[----:B------:R-:W-:Y:S01]  /*1560*/  IABS R49, R36 ;  /* 0x0000002400317213 */ /* 0x000fe20000000000 */
[----:B------:R-:W-:Y:S02]  /*1570*/  @!P6 IMAD.IADD R35, R35, 0x1, -R0 ;  /* 0x000000012323e824 */ /* 0x000fe400078e0a00 */
[----:B------:R-:W-:Y:S02]  /*1580*/  IMAD R3, R0, R3, R16 ;  /* 0x0000000300037224 */ /* 0x000fe400078e0210 */
[----:B------:R-:W-:-:S03]  /*1590*/  IMAD.HI.U32 R16, R7, R43, RZ ;  /* 0x0000002b07107227 */ /* 0x000fc600078e00ff */
[C---:B------:R-:W-:Y:S01]  /*15a0*/  ISETP.GT.U32.AND P6, PT, R0.reuse, R3, PT ;  /* 0x000000030000720c */ /* 0x040fe20003fc4070 */
[--C-:B------:R-:W-:Y:S01]  /*15b0*/  @!P4 IMAD.IADD R33, R33, 0x1, -R0.reuse ;  /* 0x000000012121c824 */ /* 0x100fe200078e0a00 */
[----:B------:R-:W-:Y:S01]  /*15c0*/  ISETP.GT.U32.AND P4, PT, R0, R37, PT ;  /* 0x000000250000720c */ /* 0x000fe20003f84070 */
[----:B------:R-:W-:Y:S01]  /*15d0*/  @!P2 IMAD.IADD R31, R31, 0x1, -R0 ;  /* 0x000000011f1fa824 */ /* 0x000fe200078e0a00 */
[----:B------:R-:W-:Y:S01]  /*15e0*/  ISETP.GE.AND P2, PT, R26, RZ, PT ;  /* 0x000000ff1a00720c */ /* 0x000fe20003f46270 */
[----:B------:R-:W-:Y:S01]  /*15f0*/  @!P0 IMAD.MOV R33, RZ, RZ, -R33 ;  /* 0x000000ffff218224 */ /* 0x000fe200078e0a21 */
[----:B------:R-:W-:Y:S01]  /*1600*/  LOP3.LUT R26, R9, 0x48, RZ, 0xfc, !PT ;  /* 0x00000048091a7812 */ /* 0x000fe200078efcff */
[----:B------:R-:W-:Y:S02]  /*1610*/  IMAD.MOV R16, RZ, RZ, -R16 ;  /* 0x000000ffff107224 */ /* 0x000fe400078e0a10 */
[----:B------:R-:W-:Y:S01]  /*1620*/  @!P5 IMAD.MOV R31, RZ, RZ, -R31 ;  /* 0x000000ffff1fd224 */ /* 0x000fe200078e0a1f */
[----:B------:R-:W-:Y:S01]  /*1630*/  IABS R39, R26 ;  /* 0x0000001a00277213 */ /* 0x000fe20000000000 */
[----:B------:R-:W-:Y:S01]  /*1640*/  IMAD R43, R0, R16, R43 ;  /* 0x00000010002b7224 */ /* 0x000fe200078e022b */
[----:B------:R-:W-:Y:S01]  /*1650*/  ISETP.GE.AND P5, PT, R26, RZ, PT ;  /* 0x000000ff1a00720c */ /* 0x000fe20003fa6270 */
[----:B------:R-:W-:-:S02]  /*1660*/  @!P6 IMAD.IADD R3, R3, 0x1, -R0 ;  /* 0x000000010303e824 */ /* 0x000fc400078e0a00 */
[----:B------:R-:W-:-:S03]  /*1670*/  IMAD.HI.U32 R14, R7, R39, RZ ;  /* 0x00000027070e7227 */ /* 0x000fc600078e00ff */
[C---:B------:R-:W-:Y:S01]  /*1680*/  ISETP.GT.U32.AND P0, PT, R0.reuse, R3, PT ;  /* 0x000000030000720c */ /* 0x040fe20003f04070 */
[----:B------:R-:W-:Y:S01]  /*1690*/  @!P4 IMAD.IADD R37, R37, 0x1, -R0 ;  /* 0x000000012525c824 */ /* 0x000fe200078e0a00 */
[C---:B------:R-:W-:Y:S01]  /*16a0*/  ISETP.GT.U32.AND P4, PT, R0.reuse, R35, PT ;  /* 0x000000230000720c */ /* 0x040fe20003f84070 */
[----:B------:R-:W-:Y:S02]  /*16b0*/  IMAD.MOV R14, RZ, RZ, -R14 ;  /* 0x000000ffff0e7224 */ /* 0x000fe400078e0a0e */
[----:B------:R-:W-:Y:S01]  /*16c0*/  IMAD.HI.U32 R16, R7, R51, RZ ;  /* 0x0000003307107227 */ /* 0x000fe200078e00ff */
[----:B------:R-:W-:-:S03]  /*16d0*/  ISETP.GT.U32.AND P6, PT, R0, R37, PT ;  /* 0x000000250000720c */ /* 0x000fc60003fc4070 */
[----:B------:R-:W-:Y:S02]  /*16e0*/  IMAD R39, R0, R14, R39 ;  /* 0x0000000e00277224 */ /* 0x000fe400078e0227 */
[----:B------:R-:W-:-:S04]  /*16f0*/  IMAD.HI.U32 R14, R7, R41, RZ ;  /* 0x00000029070e7227 */ /* 0x000fc800078e00ff */
[----:B------:R-:W-:Y:S02]  /*1700*/  IMAD.MOV R26, RZ, RZ, -R14 ;  /* 0x000000ffff1a7224 */ /* 0x000fe400078e0a0e */
[----:B------:R-:W-:Y:S01]  /*1710*/  @!P0 IMAD.IADD R3, R3, 0x1, -R0 ;  /* 0x0000000103038824 */ /* 0x000fe200078e0a00 */
[C---:B------:R-:W-:Y:S01]  /*1720*/  ISETP.GT.U32.AND P0, PT, R0.reuse, R43, PT ;  /* 0x0000002b0000720c */ /* 0x040fe20003f04070 */
[----:B------:R-:W-:Y:S01]  /*1730*/  IMAD R41, R0, R26, R41 ;  /* 0x0000001a00297224 */ /* 0x000fe200078e0229 */
[----:B------:R-:W-:Y:S01]  /*1740*/  LOP3.LUT R26, R9, 0x78, RZ, 0xfc, !PT ;  /* 0x00000078091a7812 */ /* 0x000fe200078efcff */
[----:B------:R-:W-:-:S03]  /*1750*/  IMAD.HI.U32 R14, R7, R45, RZ ;  /* 0x0000002d070e7227 */ /* 0x000fc600078e00ff */
[----:B------:R-:W-:Y:S01]  /*1760*/  IABS R61, R26 ;  /* 0x0000001a003d7213 */ /* 0x000fe20000000000 */
[----:B------:R-:W-:Y:S01]  /*1770*/  @!P6 IMAD.IADD R37, R37, 0x1, -R0 ;  /* 0x000000012525e824 */ /* 0x000fe200078e0a00 */
[C---:B------:R-:W-:Y:S01]  /*1780*/  ISETP.GT.U32.AND P6, PT, R0.reuse, R41, PT ;  /* 0x000000290000720c */ /* 0x040fe20003fc4070 */
[----:B------:R-:W-:Y:S02]  /*1790*/  IMAD.MOV R14, RZ, RZ, -R14 ;  /* 0x000000ffff0e7224 */ /* 0x000fe400078e0a0e */
[----:B------:R-:W-:Y:S01]  /*17a0*/  @!P4 IMAD.IADD R35, R35, 0x1, -R0 ;  /* 0x000000012323c824 */ /* 0x000fe200078e0a00 */
[C---:B------:R-:W-:Y:S01]  /*17b0*/  ISETP.GT.U32.AND P4, PT, R0.reuse, R39, PT ;  /* 0x000000270000720c */ /* 0x040fe20003f84070 */
[----:B------:R-:W-:Y:S02]  /*17c0*/  IMAD R45, R0, R14, R45 ;  /* 0x0000000e002d7224 */ /* 0x000fe400078e022d */
[----:B------:R-:W-:-:S04]  /*17d0*/  IMAD.HI.U32 R14, R7, R47, RZ ;  /* 0x0000002f070e7227 */ /* 0x000fc800078e00ff */
[----:B------:R-:W-:Y:S02]  /*17e0*/  @!P0 IMAD.IADD R43, R43, 0x1, -R0 ;  /* 0x000000012b2b8824 */ /* 0x000fe400078e0a00 */
[----:B------:R-:W-:Y:S02]  /*17f0*/  IMAD.MOV R14, RZ, RZ, -R14 ;  /* 0x000000ffff0e7224 */ /* 0x000fe400078e0a0e */
[----:B------:R-:W-:Y:S01]  /*1800*/  @!P1 IMAD.MOV R35, RZ, RZ, -R35 ;  /* 0x000000ffff239224 */ /* 0x000fe200078e0a23 */
[C---:B------:R-:W-:Y:S01]  /*1810*/  ISETP.GT.U32.AND P1, PT, R0.reuse, R43, PT ;  /* 0x0000002b0000720c */ /* 0x040fe20003f24070 */
[----:B------:R-:W-:Y:S02]  /*1820*/  IMAD R47, R0, R14, R47 ;  /* 0x0000000e002f7224 */ /* 0x000fe400078e022f */
[----:B------:R-:W-:Y:S02]  /*1830*/  @!P6 IMAD.IADD R41, R41, 0x1, -R0 ;  /* 0x000000012929e824 */ /* 0x000fe400078e0a00 */
[----:B------:R-:W-:-:S03]  /*1840*/  IMAD.HI.U32 R14, R7, R49, RZ ;  /* 0x00000031070e7227 */ /* 0x000fc600078e00ff */
[C---:B------:R-:W-:Y:S01]  /*1850*/  ISETP.GT.U32.AND P0, PT, R0.reuse, R41, PT ;  /* 0x000000290000720c */ /* 0x040fe20003f04070 */
[----:B------:R-:W-:Y:S02]  /*1860*/  IMAD.MOV R14, RZ, RZ, -R14 ;  /* 0x000000ffff0e7224 */ /* 0x000fe400078e0a0e */
[--C-:B------:R-:W-:Y:S01]  /*1870*/  @!P4 IMAD.IADD R39, R39, 0x1, -R0.reuse ;  /* 0x000000012727c824 */ /* 0x100fe200078e0a00 */
[C---:B------:R-:W-:Y:S01]  /*1880*/  ISETP.GT.U32.AND P4, PT, R0.reuse, R45, PT ;  /* 0x0000002d0000720c */ /* 0x040fe20003f84070 */
[C---:B------:R-:W-:Y:S02]  /*1890*/  IMAD R49, R0.reuse, R14, R49 ;  /* 0x0000000e00317224 */ /* 0x040fe400078e0231 */
[----:B------:R-:W-:Y:S01]  /*18a0*/  @!P1 IMAD.IADD R43, R43, 0x1, -R0 ;  /* 0x000000012b2b9824 */ /* 0x000fe200078e0a00 */
[C---:B------:R-:W-:Y:S01]  /*18b0*/  ISETP.GT.U32.AND P6, PT, R0.reuse, R39, PT ;  /* 0x000000270000720c */ /* 0x040fe20003fc4070 */
[----:B------:R-:W-:Y:S01]  /*18c0*/  IMAD.HI.U32 R14, R7, R53, RZ ;  /* 0x00000035070e7227 */ /* 0x000fe200078e00ff */
[----:B------:R-:W-:-:S03]  /*18d0*/  ISETP.GT.U32.AND P1, PT, R0, R49, PT ;  /* 0x000000310000720c */ /* 0x000fc60003f24070 */
[----:B------:R-:W-:Y:S01]  /*18e0*/  @!P0 IMAD.IADD R41, R41, 0x1, -R0 ;  /* 0x0000000129298824 */ /* 0x000fe200078e0a00 */
[----:B------:R-:W-:Y:S01]  /*18f0*/  ISETP.GE.AND P0, PT, R28, RZ, PT ;  /* 0x000000ff1c00720c */ /* 0x000fe20003f06270 */
[----:B------:R-:W-:Y:S01]  /*1900*/  IMAD.MOV R14, RZ, RZ, -R14 ;  /* 0x000000ffff0e7224 */ /* 0x000fe200078e0a0e */
[----:B------:R-:W-:Y:S01]  /*1910*/  LOP3.LUT R28, R9, 0x68, RZ, 0xfc, !PT ;  /* 0x00000068091c7812 */ /* 0x000fe200078efcff */
[----:B------:R-:W-:Y:S02]  /*1920*/  @!P4 IMAD.IADD R45, R45, 0x1, -R0 ;  /* 0x000000012d2dc824 */ /* 0x000fe400078e0a00 */
[C---:B------:R-:W-:Y:S01]  /*1930*/  IMAD R53, R0.reuse, R14, R53 ;  /* 0x0000000e00357224 */ /* 0x040fe200078e0235 */
[----:B------:R-:W-:Y:S01]  /*1940*/  IABS R55, R28 ;  /* 0x0000001c00377213 */ /* 0x000fe20000000000 */
[----:B------:R-:W-:Y:S01]  /*1950*/  IMAD.MOV R16, RZ, RZ, -R16 ;  /* 0x000000ffff107224 */ /* 0x000fe200078e0a10 */
[C---:B------:R-:W-:Y:S01]  /*1960*/  ISETP.GT.U32.AND P4, PT, R0.reuse, R45, PT ;  /* 0x0000002d0000720c */ /* 0x040fe20003f84070 */
[----:B------:R-:W-:Y:S01]  /*1970*/  @!P1 IMAD.IADD R49, R49, 0x1, -R0 ;  /* 0x0000000131319824 */ /* 0x000fe200078e0a00 */
[----:B------:R-:W-:Y:S01]  /*1980*/  ISETP.GT.U32.AND P1, PT, R0, R53, PT ;  /* 0x000000350000720c */ /* 0x000fe20003f24070 */
[----:B------:R-:W-:-:S04]  /*1990*/  IMAD.HI.U32 R14, R7, R55, RZ ;  /* 0x00000037070e7227 */ /* 0x000fc800078e00ff */
[----:B------:R-:W-:Y:S01]  /*19a0*/  @!P6 IMAD.IADD R39, R39, 0x1, -R0 ;  /* 0x000000012727e824 */ /* 0x000fe200078e0a00 */
[C---:B------:R-:W-:Y:S01]  /*19b0*/  ISETP.GT.U32.AND P6, PT, R0.reuse, R47, PT ;  /* 0x0000002f0000720c */ /* 0x040fe20003fc4070 */
[----:B------:R-:W-:Y:S02]  /*19c0*/  IMAD.MOV R14, RZ, RZ, -R14 ;  /* 0x000000ffff0e7224 */ /* 0x000fe400078e0a0e */
[C---:B------:R-:W-:Y:S02]  /*19d0*/  IMAD R51, R0.reuse, R16, R51 ;  /* 0x0000001000337224 */ /* 0x040fe400078e0233 */
[C---:B------:R-:W-:Y:S02]  /*19e0*/  IMAD R55, R0.reuse, R14, R55 ;  /* 0x0000000e00377224 */ /* 0x040fe400078e0237 */
[--C-:B------:R-:W-:Y:S01]  /*19f0*/  @!P4 IMAD.IADD R45, R45, 0x1, -R0.reuse ;  /* 0x000000012d2dc824 */ /* 0x100fe200078e0a00 */
[C---:B------:R-:W-:Y:S01]  /*1a00*/  ISETP.GT.U32.AND P4, PT, R0.reuse, R51, PT ;  /* 0x000000330000720c */ /* 0x040fe20003f84070 */
[----:B------:R-:W-:Y:S01]  /*1a10*/  @!P1 IMAD.IADD R53, R53, 0x1, -R0 ;  /* 0x0000000135359824 */ /* 0x000fe200078e0a00 */
[----:B------:R-:W-:Y:S01]  /*1a20*/  ISETP.GT.U32.AND P1, PT, R0, R55, PT ;  /* 0x000000370000720c */ /* 0x000fe20003f24070 */
[----:B------:R-:W-:-:S02]  /*1a30*/  IMAD R91, R5, 0x40, R6 ;  /* 0x00000040055b7824 */ /* 0x000fc400078e0206 */
[----:B------:R-:W-:Y:S01]  /*1a40*/  @!P6 IMAD.IADD R47, R47, 0x1, -R0 ;  /* 0x000000012f2fe824 */ /* 0x000fe200078e0a00 */
[----:B------:R-:W-:Y:S01]  /*1a50*/  ISETP.GE.AND P6, PT, R30, RZ, PT ;  /* 0x000000ff1e00720c */ /* 0x000fe20003fc6270 */
[----:B------:R-:W-:Y:S01]  /*1a60*/  IMAD.HI.U32 R14, R7, R57, RZ ;  /* 0x00000039070e7227 */ /* 0x000fe200078e00ff */
[----:B------:R-:W-:-:S03]  /*1a70*/  LOP3.LUT R30, R9, 0x6c, RZ, 0xfc, !PT ;  /* 0x0000006c091e7812 */ /* 0x000fc600078efcff */
[----:B------:R-:W-:Y:S01]  /*1a80*/  IMAD.MOV.U32 R6, RZ, RZ, R3 ;  /* 0x000000ffff067224 */ /* 0x000fe200078e0003 */
[----:B------:R-:W-:Y:S01]  /*1a90*/  IABS R16, R30 ;  /* 0x0000001e00107213 */ /* 0x000fe20000000000 */
[--C-:B------:R-:W-:Y:S01]  /*1aa0*/  @!P4 IMAD.IADD R51, R51, 0x1, -R0.reuse ;  /* 0x000000013333c824 */ /* 0x100fe200078e0a00 */
[----:B------:R-:W-:Y:S01]  /*1ab0*/  ISETP.GE.AND P4, PT, R32, RZ, PT ;  /* 0x000000ff2000720c */ /* 0x000fe20003f86270 */
[----:B------:R-:W-:Y:S01]  /*1ac0*/  @!P1 IMAD.IADD R55, R55, 0x1, -R0 ;  /* 0x0000000137379824 */ /* 0x000fe200078e0a00 */
[----:B------:R-:W-:Y:S01]  /*1ad0*/  LOP3.LUT R32, R9, 0x74, RZ, 0xfc, !PT ;  /* 0x0000007409207812 */ /* 0x000fe200078efcff */
[----:B------:R-:W-:Y:S01]  /*1ae0*/  IMAD.HI.U32 R9, R7, R16, RZ ;  /* 0x0000001007097227 */ /* 0x000fe200078e00ff */
[----:B------:R-:W-:Y:S02]  /*1af0*/  ISETP.GT.U32.AND P1, PT, R0, R47, PT ;  /* 0x0000002f0000720c */ /* 0x000fe40003f24070 */
[----:B------:R-:W-:Y:S01]  /*1b00*/  IABS R59, R32 ;  /* 0x00000020003b7213 */ /* 0x000fe20000000000 */
[----:B------:R-:W-:-:S02]  /*1b10*/  IMAD.MOV R9, RZ, RZ, -R9 ;  /* 0x000000ffff097224 */ /* 0x000fc400078e0a09 */
[----:B------:R-:W-:Y:S01]  /*1b20*/  @!P0 IMAD.MOV R41, RZ, RZ, -R41 ;  /* 0x000000ffff298224 */ /* 0x000fe200078e0a29 */
[C---:B------:R-:W-:Y:S01]  /*1b30*/  ISETP.GT.U32.AND P0, PT, R0.reuse, R55, PT ;  /* 0x000000370000720c */ /* 0x040fe20003f04070 */
[----:B------:R-:W-:Y:S02]  /*1b40*/  IMAD R9, R0, R9, R16 ;  /* 0x0000000900097224 */ /* 0x000fe400078e0210 */
[----:B------:R-:W-:-:S04]  /*1b50*/  IMAD.HI.U32 R5, R7, R59, RZ ;  /* 0x0000003b07057227 */ /* 0x000fc800078e00ff */
[----:B------:R-:W-:Y:S01]  /*1b60*/  @!P1 IMAD.IADD R47, R47, 0x1, -R0 ;  /* 0x000000012f2f9824 */ /* 0x000fe200078e0a00 */
[----:B------:R-:W-:Y:S01]  /*1b70*/  ISETP.GT.U32.AND P1, PT, R0, R9, PT ;  /* 0x000000090000720c */ /* 0x000fe20003f24070 */
[----:B------:R-:W-:-:S04]  /*1b80*/  IMAD.HI.U32 R7, R7, R61, RZ ;  /* 0x0000003d07077227 */ /* 0x000fc800078e00ff */
[----:B------:R-:W-:Y:S02]  /*1b90*/  IMAD.MOV R14, RZ, RZ, -R14 ;  /* 0x000000ffff0e7224 */ /* 0x000fe400078e0a0e */
[----:B------:R-:W-:Y:S02]  /*1ba0*/  IMAD.MOV R7, RZ, RZ, -R7 ;  /* 0x000000ffff077224 */ /* 0x000fe400078e0a07 */
[----:B------:R-:W-:Y:S01]  /*1bb0*/  @!P2 IMAD.MOV R37, RZ, RZ, -R37 ;  /* 0x000000ffff25a224 */ /* 0x000fe200078e0a25 */
[C---:B------:R-:W-:Y:S01]  /*1bc0*/  ISETP.GT.U32.AND P2, PT, R0.reuse, R49, PT ;  /* 0x000000310000720c */ /* 0x040fe20003f44070 */
[----:B------:R-:W-:Y:S01]  /*1bd0*/  @!P3 IMAD.MOV R6, RZ, RZ, -R6 ;  /* 0x000000ffff06b224 */ /* 0x000fe200078e0a06 */
[C---:B------:R-:W-:Y:S01]  /*1be0*/  ISETP.GT.U32.AND P3, PT, R0.reuse, R51, PT ;  /* 0x000000330000720c */ /* 0x040fe20003f64070 */
[C---:B------:R-:W-:Y:S01]  /*1bf0*/  IMAD R57, R0.reuse, R14, R57 ;  /* 0x0000000e00397224 */ /* 0x040fe200078e0239 */
[----:B------:R-:W-:Y:S01]  /*1c00*/  IABS R14, R91 ;  /* 0x0000005b000e7213 */ /* 0x000fe20000000000 */
[----:B------:R-:W-:Y:S01]  /*1c10*/  IMAD R61, R0, R7, R61 ;  /* 0x00000007003d7224 */ /* 0x000fe200078e023d */
[----:B------:R-:W-:Y:S01]  /*1c20*/  LOP3.LUT R7, RZ, R149, RZ, 0x33, !PT ;  /* 0x00000095ff077212 */ /* 0x000fe200078e33ff */
[----:B------:R-:W-:-:S02]  /*1c30*/  IMAD.MOV R5, RZ, RZ, -R5 ;  /* 0x000000ffff057224 */ /* 0x000fc400078e0a05 */
[----:B------:R-:W-:Y:S01]  /*1c40*/  @!P5 IMAD.MOV R39, RZ, RZ, -R39 ;  /* 0x000000ffff27d224 */ /* 0x000fe200078e0a27 */
[C---:B------:R-:W-:Y:S01]  /*1c50*/  ISETP.GT.U32.AND P5, PT, R0.reuse, R53, PT ;  /* 0x000000350000720c */ /* 0x040fe20003fa4070 */
[----:B------:R-:W-:Y:S01]  /*1c60*/  @!P1 IMAD.IADD R9, R9, 0x1, -R0 ;  /* 0x0000000109099824 */ /* 0x000fe200078e0a00 */
[C---:B------:R-:W-:Y:S01]  /*1c70*/  ISETP.GT.U32.AND P1, PT, R0.reuse, R61, PT ;  /* 0x0000003d0000720c */ /* 0x040fe20003f24070 */
[----:B------:R-:W-:Y:S02]  /*1c80*/  IMAD R59, R0, R5, R59 ;  /* 0x00000005003b7224 */ /* 0x000fe400078e023b */
[----:B------:R-:W-:Y:S02]  /*1c90*/  IMAD.MOV.U32 R5, RZ, RZ, R14 ;  /* 0x000000ffff057224 */ /* 0x000fe400078e000e */
[----:B------:R-:W-:Y:S01]  /*1ca0*/  @!P0 IMAD.IADD R55, R55, 0x1, -R0 ;  /* 0x0000000137378824 */ /* 0x000fe200078e0a00 */
[----:B------:R-:W-:Y:S01]  /*1cb0*/  ISETP.GE.AND P0, PT, R36, RZ, PT ;  /* 0x000000ff2400720c */ /* 0x000fe20003f06270 */
[----:B------:R-:W-:-:S04]  /*1cc0*/  IMAD.HI.U32 R2, R2, R5, RZ ;  /* 0x0000000502027227 */ /* 0x000fc800078e00ff */
[--C-:B------:R-:W-:Y:S01]  /*1cd0*/  @!P2 IMAD.IADD R49, R49, 0x1, -R0.reuse ;  /* 0x000000013131a824 */ /* 0x100fe200078e0a00 */
[C---:B------:R-:W-:Y:S01]  /*1ce0*/  ISETP.GT.U32.AND P2, PT, R0.reuse, R57, PT ;  /* 0x000000390000720c */ /* 0x040fe20003f44070 */
[----:B------:R-:W-:Y:S01]  /*1cf0*/  @!P3 IMAD.IADD R51, R51, 0x1, -R0 ;  /* 0x000000013333b824 */ /* 0x000fe200078e0a00 */
[----:B------:R-:W-:Y:S01]  /*1d00*/  ISETP.GT.U32.AND P3, PT, R0, R59, PT ;  /* 0x0000003b0000720c */ /* 0x000fe20003f64070 */
[----:B------:R-:W-:Y:S02]  /*1d10*/  IMAD.MOV R2, RZ, RZ, -R2 ;  /* 0x000000ffff027224 */ /* 0x000fe400078e0a02 */
[--C-:B------:R-:W-:Y:S01]  /*1d20*/  @!P5 IMAD.IADD R53, R53, 0x1, -R0.reuse ;  /* 0x000000013535d824 */ /* 0x100fe200078e0a00 */
[----:B------:R-:W-:Y:S01]  /*1d30*/  ISETP.GE.AND P5, PT, R34, RZ, PT ;  /* 0x000000ff2200720c */ /* 0x000fe20003fa6270 */
[C---:B------:R-:W-:Y:S02]  /*1d40*/  IMAD R5, R4.reuse, R2, R5 ;  /* 0x0000000204057224 */ /* 0x040fe400078e0205 */
[--C-:B------:R-:W-:Y:S01]  /*1d50*/  @!P1 IMAD.IADD R61, R61, 0x1, -R0.reuse ;  /* 0x000000013d3d9824 */ /* 0x100fe200078e0a00 */
[----:B------:R-:W1:Y:S01]  /*1d60*/  LDC.64 R2, c[0x0][0x230] ;  /* 0x00008c00ff027b82 */ /* 0x000e620000000a00 */
[----:B------:R-:W-:Y:S01]  /*1d70*/  @!P6 IMAD.MOV R43, RZ, RZ, -R43 ;  /* 0x000000ffff2be224 */ /* 0x000fe200078e0a2b */
[----:B------:R-:W-:Y:S01]  /*1d80*/  ISETP.GT.U32.AND P6, PT, R4, R5, PT ;  /* 0x000000050400720c */ /* 0x000fe20003fc4070 */
[----:B------:R-:W-:Y:S01]  /*1d90*/  @!P0 IMAD.MOV R49, RZ, RZ, -R49 ;  /* 0x000000ffff318224 */ /* 0x000fe200078e0a31 */
[C---:B------:R-:W-:Y:S01]  /*1da0*/  ISETP.GT.U32.AND P0, PT, R0.reuse, R61, PT ;  /* 0x0000003d0000720c */ /* 0x040fe20003f04070 */
[--C-:B------:R-:W-:Y:S01]  /*1db0*/  @!P2 IMAD.IADD R57, R57, 0x1, -R0.reuse ;  /* 0x000000013939a824 */ /* 0x100fe200078e0a00 */
[----:B------:R-:W-:Y:S01]  /*1dc0*/  ISETP.GT.U32.AND P1, PT, R0, R9, PT ;  /* 0x000000090000720c */ /* 0x000fe20003f24070 */
[----:B------:R-:W-:Y:S01]  /*1dd0*/  @!P3 IMAD.IADD R59, R59, 0x1, -R0 ;  /* 0x000000013b3bb824 */ /* 0x000fe200078e0a00 */
[----:B------:R-:W-:Y:S01]  /*1de0*/  ISETP.GE.AND P2, PT, R38, RZ, PT ;  /* 0x000000ff2600720c */ /* 0x000fe20003f46270 */
[----:B------:R-:W-:Y:S01]  /*1df0*/  @!P4 IMAD.MOV R45, RZ, RZ, -R45 ;  /* 0x000000ffff2dc224 */ /* 0x000fe200078e0a2d */
[----:B------:R-:W-:Y:S01]  /*1e00*/  ISETP.GE.AND P3, PT, R40, RZ, PT ;  /* 0x000000ff2800720c */ /* 0x000fe20003f66270 */
[----:B------:R-:W-:Y:S01]  /*1e10*/  @!P5 IMAD.MOV R47, RZ, RZ, -R47 ;  /* 0x000000ffff2fd224 */ /* 0x000fe200078e0a2f */
[C---:B------:R-:W-:Y:S01]  /*1e20*/  ISETP.GT.U32.AND P5, PT, R0.reuse, R57, PT ;  /* 0x000000390000720c */ /* 0x040fe20003fa4070 */
[----:B------:R-:W-:Y:S01]  /*1e30*/  IMAD.SHL.U32 R151, R151, 0x20, RZ ;  /* 0x0000002097977824 */ /* 0x000fe200078e00ff */
[----:B------:R-:W-:Y:S01]  /*1e40*/  ISETP.GT.U32.AND P4, PT, R0, R59, PT ;  /* 0x0000003b0000720c */ /* 0x000fe20003f84070 */
[----:B------:R-:W-:-:S02]  /*1e50*/  @!P6 IMAD.IADD R5, R5, 0x1, -R4 ;  /* 0x000000010505e824 */ /* 0x000fc400078e0a04 */
[--C-:B------:R-:W-:Y:S01]  /*1e60*/  @!P0 IMAD.IADD R61, R61, 0x1, -R0.reuse ;  /* 0x000000013d3d8824 */ /* 0x100fe200078e0a00 */
[----:B------:R-:W-:Y:S01]  /*1e70*/  ISETP.GE.AND P0, PT, R26, RZ, PT ;  /* 0x000000ff1a00720c */ /* 0x000fe20003f06270 */
[--C-:B------:R-:W-:Y:S01]  /*1e80*/  @!P1 IMAD.IADD R9, R9, 0x1, -R0.reuse ;  /* 0x0000000109099824 */ /* 0x100fe200078e0a00 */
[----:B------:R-:W-:Y:S01]  /*1e90*/  ISETP.GT.U32.AND P6, PT, R4, R5, PT ;  /* 0x000000050400720c */ /* 0x000fe20003fc4070 */
[----:B------:R-:W-:Y:S01]  /*1ea0*/  @!P2 IMAD.MOV R51, RZ, RZ, -R51 ;  /* 0x000000ffff33a224 */ /* 0x000fe200078e0a33 */
[----:B------:R-:W-:Y:S01]  /*1eb0*/  ISETP.GE.AND P1, PT, R30, RZ, PT ;  /* 0x000000ff1e00720c */ /* 0x000fe20003f26270 */
[----:B------:R-:W-:Y:S01]  /*1ec0*/  @!P3 IMAD.MOV R53, RZ, RZ, -R53 ;  /* 0x000000ffff35b224 */ /* 0x000fe200078e0a35 */
[----:B------:R-:W-:Y:S01]  /*1ed0*/  ISETP.GE.AND P2, PT, R28, RZ, PT ;  /* 0x000000ff1c00720c */ /* 0x000fe20003f46270 */
[--C-:B------:R-:W-:Y:S01]  /*1ee0*/  @!P5 IMAD.IADD R57, R57, 0x1, -R0.reuse ;  /* 0x000000013939d824 */ /* 0x100fe200078e0a00 */
[----:B------:R-:W-:Y:S01]  /*1ef0*/  ISETP.GE.AND P5, PT, R42, RZ, PT ;  /* 0x000000ff2a00720c */ /* 0x000fe20003fa6270 */
[----:B------:R-:W-:Y:S01]  /*1f00*/  @!P4 IMAD.IADD R59, R59, 0x1, -R0 ;  /* 0x000000013b3bc824 */ /* 0x000fe200078e0a00 */
[----:B------:R-:W-:Y:S01]  /*1f10*/  ISETP.GE.AND P4, PT, R32, RZ, PT ;  /* 0x000000ff2000720c */ /* 0x000fe20003f86270 */
[----:B-1----:R-:W-:Y:S01]  /*1f20*/  VIADD R88, R2, 0x1f ;  /* 0x0000001f02587836 */ /* 0x002fe20000000000 */
[----:B------:R-:W-:Y:S01]  /*1f30*/  ISETP.NE.AND P3, PT, R149, RZ, PT ;  /* 0x000000ff9500720c */ /* 0x000fe20003f65270 */
[----:B------:R-:W-:-:S02]  /*1f40*/  @!P0 IMAD.MOV R61, RZ, RZ, -R61 ;  /* 0x000000ffff3d8224 */ /* 0x000fc400078e0a3d */
[----:B------:R-:W-:Y:S01]  /*1f50*/  @!P6 IMAD.IADD R5, R5, 0x1, -R4 ;  /* 0x000000010505e824 */ /* 0x000fe200078e0a04 */
[----:B------:R-:W-:Y:S01]  /*1f60*/  ISETP.GT.AND P0, PT, R88, 0x1f, PT ;  /* 0x0000001f5800780c */ /* 0x000fe20003f04270 */
[----:B------:R-:W-:Y:S01]  /*1f70*/  @!P1 IMAD.MOV R9, RZ, RZ, -R9 ;  /* 0x000000ffff099224 */ /* 0x000fe200078e0a09 */
[----:B------:R-:W-:Y:S01]  /*1f80*/  ISETP.GE.AND P1, PT, R91, RZ, PT ;  /* 0x000000ff5b00720c */ /* 0x000fe20003f26270 */
[----:B------:R-:W-:Y:S01]  /*1f90*/  @!P2 IMAD.MOV R55, RZ, RZ, -R55 ;  /* 0x000000ffff37a224 */ /* 0x000fe200078e0a37 */
[----:B------:R-:W-:Y:S01]  /*1fa0*/  SEL R4, RZ, 0x4, !P0 ;  /* 0x00000004ff047807 */ /* 0x000fe20004000000 */
[----:B------:R-:W-:Y:S01]  /*1fb0*/  @!P5 IMAD.MOV R57, RZ, RZ, -R57 ;  /* 0x000000ffff39d224 */ /* 0x000fe200078e0a39 */
[----:B------:R-:W-:Y:S01]  /*1fc0*/  ISETP.NE.AND P0, PT, R148, RZ, PT ;  /* 0x000000ff9400720c */ /* 0x000fe20003f05270 */
[----:B------:R-:W-:Y:S01]  /*1fd0*/  @!P4 IMAD.MOV R59, RZ, RZ, -R59 ;  /* 0x000000ffff3bc224 */ /* 0x000fe200078e0a3b */
[C---:B------:R-:W-:Y:S01]  /*1fe0*/  SEL R120, R7.reuse, R12, !P3 ;  /* 0x0000000c07787207 */ /* 0x040fe20005800000 */
[C---:B------:R-:W-:Y:S01]  /*1ff0*/  VIADD R188, R2.reuse, 0xffffffe0 ;  /* 0xffffffe002bc7836 */ /* 0x040fe20000000000 */
[C---:B------:R-:W-:Y:S01]  /*2000*/  SEL R94, R7.reuse, R8, !P3 ;  /* 0x00000008075e7207 */ /* 0x040fe20005800000 */
[----:B------:R-:W-:Y:S01]  /*2010*/  VIADD R190, R2, 0xffffffc0 ;  /* 0xffffffc002be7836 */ /* 0x000fe20000000000 */
[----:B------:R-:W-:-:S02]  /*2020*/  SEL R96, R7, R11, !P3 ;  /* 0x0000000b07607207 */ /* 0x000fc40005800000 */
[C---:B------:R-:W-:Y:S01]  /*2030*/  SEL R98, R7.reuse, R13, !P3 ;  /* 0x0000000d07627207 */ /* 0x040fe20005800000 */
[----:B------:R-:W-:Y:S01]  /*2040*/  @!P1 IMAD.MOV R5, RZ, RZ, -R5 ;  /* 0x000000ffff059224 */ /* 0x000fe200078e0a05 */
[C---:B------:R-:W-:Y:S02]  /*2050*/  SEL R100, R7.reuse, R15, !P3 ;  /* 0x0000000f07647207 */ /* 0x040fe40005800000 */
[C---:B------:R-:W-:Y:S02]  /*2060*/  SEL R102, R7.reuse, R17, !P3 ;  /* 0x0000001107667207 */ /* 0x040fe40005800000 */
[C---:B------:R-:W-:Y:S02]  /*2070*/  SEL R104, R7.reuse, R19, !P3 ;  /* 0x0000001307687207 */ /* 0x040fe40005800000 */
[C---:B------:R-:W-:Y:S02]  /*2080*/  SEL R106, R7.reuse, R10, !P3 ;  /* 0x0000000a076a7207 */ /* 0x040fe40005800000 */
[----:B------:R-:W-:-:S02]  /*2090*/  SEL R108, R7, R21, !P3 ;  /* 0x00000015076c7207 */ /* 0x000fc40005800000 */
[C---:B------:R-:W-:Y:S02]  /*20a0*/  SEL R110, R7.reuse, R23, !P3 ;  /* 0x00000017076e7207 */ /* 0x040fe40005800000 */
        /* <DEDUP_REMOVED lines=21> */
[----:B------:R-:W-:Y:S02]  /*2200*/  SEL R12, R7, R24, !P3 ;  /* 0x00000018070c7207 */ /* 0x000fe40005800000 */
[----:B------:R-:W-:-:S02]  /*2210*/  ISETP.GE.AND P2, PT, R93, R2, PT ;  /* 0x000000025d00720c */ /* 0x000fc40003f46270 */
[-C--:B------:R-:W-:Y:S02]  /*2220*/  ISETP.GE.AND P3, PT, R101, R2.reuse, PT ;  /* 0x000000026500720c */ /* 0x080fe40003f66270 */
[C---:B------:R-:W-:Y:S02]  /*2230*/  SEL R0, R4.reuse, RZ, !P2 ;  /* 0x000000ff04007207 */ /* 0x040fe40005000000 */
[----:B------:R-:W-:Y:S02]  /*2240*/  SEL R6, R4, RZ, !P3 ;  /* 0x000000ff04067207 */ /* 0x000fe40005800000 */
[----:B------:R-:W-:Y:S02]  /*2250*/  ISETP.GE.AND P3, PT, R109, R2, PT ;  /* 0x000000026d00720c */ /* 0x000fe40003f66270 */
[----:B------:R-:W-:Y:S02]  /*2260*/  @!P0 LOP3.LUT R5, RZ, R148, RZ, 0x33, !PT ;  /* 0x00000094ff058212 */ /* 0x000fe400078e33ff */
[----:B------:R-:W-:-:S02]  /*2270*/  ISETP.NE.U32.AND P2, PT, R0, RZ, PT ;  /* 0x000000ff0000720c */ /* 0x000fc40003f45070 */
[----:B------:R-:W-:Y:S01]  /*2280*/  SEL R0, R4, RZ, !P3 ;  /* 0x000000ff04007207 */ /* 0x000fe20005800000 */
[----:B------:R-:W-:Y:S01]  /*2290*/  IMAD R92, R5, R3, RZ ;  /* 0x00000003055c7224 */ /* 0x000fe200078e02ff */
[----:B------:R-:W-:Y:S01]  /*22a0*/  ISETP.GE.AND P0, PT, R117, R2, PT ;  /* 0x000000027500720c */ /* 0x000fe20003f06270 */
[----:B------:R-:W-:Y:S01]  /*22b0*/  IMAD R3, R150, 0x2, R125 ;  /* 0x0000000296037824 */ /* 0x000fe200078e027d */
[----:B------:R-:W-:Y:S02]  /*22c0*/  ISETP.NE.U32.AND P1, PT, R0, RZ, PT ;  /* 0x000000ff0000720c */ /* 0x000fe40003f25070 */
[----:B------:R-:W-:Y:S01]  /*22d0*/  SEL R0, R4, RZ, !P0 ;  /* 0x000000ff04007207 */ /* 0x000fe20004000000 */
[----:B------:R-:W-:Y:S01]  /*22e0*/  IMAD R5, R150, 0x2, R3 ;  /* 0x0000000296057824 */ /* 0x000fe200078e0203 */
[----:B------:R-:W-:Y:S01]  /*22f0*/  LEA R154, P0, R92, UR4, 0x2 ;  /* 0x000000045c9a7c11 */ /* 0x000fe2000f8010ff */
[----:B------:R-:W-:Y:S01]  /*2300*/  UMOV UR4, 0x400 ;  /* 0x0000040000047882 */ /* 0x000fe20000000000 */
[----:B------:R-:W-:Y:S01]  /*2310*/  ISETP.NE.U32.AND P4, PT, R6, RZ, PT ;  /* 0x000000ff0600720c */ /* 0x000fe20003f85070 */
[----:B------:R-:W-:Y:S01]  /*2320*/  IMAD R7, R150, 0x2, R5 ;  /* 0x0000000296077824 */ /* 0x000fe200078e0205 */
[----:B------:R-:W-:Y:S01]  /*2330*/  LEA.HI.X.SX32 R6, R92, UR5, 0x2, P0 ;  /* 0x000000055c067c11 */ /* 0x000fe200080f16ff */
[----:B------:R-:W-:Y:S01]  /*2340*/  ULDC UR5, c[0x0][0x240] ;  /* 0x0000900000057ab9 */ /* 0x000fe20000000800 */
[C---:B------:R-:W-:Y:S01]  /*2350*/  LEA R57, P0, R123.reuse, UR8, 0x2 ;  /* 0x000000087b397c11 */ /* 0x040fe2000f8010ff */
[----:B------:R-:W-:Y:S01]  /*2360*/  IMAD R94, R94, UR5, RZ ;  /* 0x000000055e5e7c24 */ /* 0x000fe2000f8e02ff */
[----:B------:R-:W-:Y:S01]  /*2370*/  ISETP.NE.U32.AND P3, PT, R0, RZ, PT ;  /* 0x000000ff0000720c */ /* 0x000fe20003f65070 */
[----:B------:R-:W-:Y:S01]  /*2380*/  IMAD R0, R150, 0x2, R7 ;  /* 0x0000000296007824 */ /* 0x000fe200078e0207 */
[----:B------:R-:W-:Y:S01]  /*2390*/  LEA.HI.X.SX32 R9, R123, UR9, 0x2, P0 ;  /* 0x000000097b097c11 */ /* 0x000fe200080f16ff */
[----:B------:R-:W-:Y:S01]  /*23a0*/  IMAD R98, R98, UR5, RZ ;  /* 0x0000000562627c24 */ /* 0x000fe2000f8e02ff */
[-C--:B------:R-:W-:Y:S01]  /*23b0*/  LEA R160, P0, R3, R154.reuse, 0x2 ;  /* 0x0000009a03a07211 */ /* 0x080fe200078010ff */
[----:B------:R-:W-:Y:S01]  /*23c0*/  IMAD R100, R100, UR5, RZ ;  /* 0x0000000564647c24 */ /* 0x000fe2000f8e02ff */
[----:B------:R-:W-:Y:S01]  /*23d0*/  LEA R174, P5, R5, R154, 0x2 ;  /* 0x0000009a05ae7211 */ /* 0x000fe200078a10ff */
[----:B------:R-:W-:Y:S01]  /*23e0*/  IMAD R104, R104, UR5, RZ ;  /* 0x0000000568687c24 */ /* 0x000fe2000f8e02ff */
[----:B------:R-:W-:Y:S01]  /*23f0*/  LEA.HI.X.SX32 R161, R3, R6, 0x2, P0 ;  /* 0x0000000603a17211 */ /* 0x000fe200000f16ff */
[----:B------:R-:W-:Y:S01]  /*2400*/  IMAD R106, R106, UR5, RZ ;  /* 0x000000056a6a7c24 */ /* 0x000fe2000f8e02ff */
[----:B------:R-:W-:Y:S01]  /*2410*/  LEA R172, P0, R7, R154, 0x2 ;  /* 0x0000009a07ac7211 */ /* 0x000fe200078010ff */
[----:B------:R-:W-:Y:S01]  /*2420*/  IMAD R110, R110, UR5, RZ ;  /* 0x000000056e6e7c24 */ /* 0x000fe2000f8e02ff */
[-C--:B------:R-:W-:Y:S01]  /*2430*/  LEA.HI.X.SX32 R175, R5, R6.reuse, 0x2, P5 ;  /* 0x0000000605af7211 */ /* 0x080fe200028f16ff */
[----:B------:R-:W-:Y:S01]  /*2440*/  IMAD R112, R112, UR5, RZ ;  /* 0x0000000570707c24 */ /* 0x000fe2000f8e02ff */
[----:B------:R-:W-:Y:S01]  /*2450*/  LEA.HI.X.SX32 R173, R7, R6, 0x2, P0 ;  /* 0x0000000607ad7211 */ /* 0x000fe200000f16ff */
[----:B------:R-:W-:Y:S01]  /*2460*/  IMAD R96, R96, UR5, RZ ;  /* 0x0000000560607c24 */ /* 0x000fe2000f8e02ff */
[CC--:B------:R-:W-:Y:S01]  /*2470*/  LEA R168, P0, R95.reuse, R154.reuse, 0x2 ;  /* 0x0000009a5fa87211 */ /* 0x0c0fe200078010ff */
[----:B------:R-:W-:Y:S01]  /*2480*/  IMAD R116, R116, UR5, RZ ;  /* 0x0000000574747c24 */ /* 0x000fe2000f8e02ff */
[----:B------:R-:W-:Y:S01]  /*2490*/  LEA R152, P5, R0, R154, 0x2 ;  /* 0x0000009a00987211 */ /* 0x000fe200078a10ff */
[----:B------:R-:W-:Y:S01]  /*24a0*/  IMAD R118, R118, UR5, RZ ;  /* 0x0000000576767c24 */ /* 0x000fe2000f8e02ff */
[----:B------:R-:W-:Y:S01]  /*24b0*/  LEA.HI.X.SX32 R169, R95, R6, 0x2, P0 ;  /* 0x000000065fa97211 */ /* 0x000fe200000f16ff */
[----:B------:R-:W-:Y:S01]  /*24c0*/  IMAD R102, R102, UR5, RZ ;  /* 0x0000000566667c24 */ /* 0x000fe2000f8e02ff */
[C---:B------:R-:W-:Y:S01]  /*24d0*/  LEA R86, P0, R99.reuse, R154, 0x2 ;  /* 0x0000009a63567211 */ /* 0x040fe200078010ff */
[----:B------:R-:W-:Y:S01]  /*24e0*/  IMAD R122, R122, UR5, RZ ;  /* 0x000000057a7a7c24 */ /* 0x000fe2000f8e02ff */
[-C--:B------:R-:W-:Y:S01]  /*24f0*/  LEA.HI.X.SX32 R153, R0, R6.reuse, 0x2, P5 ;  /* 0x0000000600997211 */ /* 0x080fe200028f16ff */
[----:B------:R-:W-:Y:S01]  /*2500*/  IMAD R124, R124, UR5, RZ ;  /* 0x000000057c7c7c24 */ /* 0x000fe2000f8e02ff */
[----:B------:R-:W-:Y:S01]  /*2510*/  LEA.HI.X.SX32 R87, R99, R6, 0x2, P0 ;  /* 0x0000000663577211 */ /* 0x000fe200000f16ff */
        /* <DEDUP_REMOVED lines=33> */
[C---:B------:R-:W-:Y:S01]  /*2730*/  LEA R84, P5, R113.reuse, R154, 0x2 ;  /* 0x0000009a71547211 */ /* 0x040fe200078a10ff */
[----:B------:R-:W-:Y:S01]  /*2740*/  IMAD R186, R186, UR5, RZ ;  /* 0x00000005baba7c24 */ /* 0x000fe2000f8e02ff */
[----:B------:R-:W-:Y:S01]  /*2750*/  LEA.HI.X.SX32 R27, R98, R9, 0x2, P6 ;  /* 0x00000009621b7211 */ /* 0x000fe200030f16ff */
[----:B-----5:R-:W-:Y:S01]  /*2760*/  ULEA UR7, UR7, UR4, 0x18 ;  /* 0x0000000407077291 */ /* 0x020fe2000f8ec03f */
[----:B------:R-:W-:Y:S01]  /*2770*/  LEA R80, P6, R104, R57, 0x2 ;  /* 0x0000003968507211 */ /* 0x000fe200078c10ff */
[----:B------:R-:W-:Y:S01]  /*2780*/  IMAD R12, R12, UR5, RZ ;  /* 0x000000050c0c7c24 */ /* 0x000fe2000f8e02ff */
[----:B------:R-:W-:Y:S01]  /*2790*/  LEA.HI.X.SX32 R83, R100, R9, 0x2, P0 ;  /* 0x0000000964537211 */ /* 0x000fe200000f16ff */
[----:B------:R-:W-:Y:S01]  /*27a0*/  ULDC UR4, c[0x0][0x230] ;  /* 0x00008c0000047ab9 */ /* 0x000fe20000000800 */
[----:B------:R-:W-:Y:S01]  /*27b0*/  LEA R52, P0, R106, R57, 0x2 ;  /* 0x000000396a347211 */ /* 0x000fe200078010ff */
[----:B------:R-:W-:Y:S01]  /*27c0*/  VIADD R141, R22, UR7 ;  /* 0x00000007168d7c36 */ /* 0x000fe20008000000 */
[----:B------:R-:W-:Y:S01]  /*27d0*/  LEA.HI.X.SX32 R85, R113, R6, 0x2, P5 ;  /* 0x0000000671557211 */ /* 0x000fe200028f16ff */
[----:B------:R-:W-:Y:S01]  /*27e0*/  UIADD3 UR4, UR4, -0x60, URZ ;  /* 0xffffffa004047890 */ /* 0x000fe2000fffe03f */
[----:B------:R-:W-:Y:S01]  /*27f0*/  LEA R178, P5, R115, R154, 0x2 ;  /* 0x0000009a73b27211 */ /* 0x000fe200078a10ff */
[----:B------:R-:W-:Y:S01]  /*2800*/  UIADD3 UR5, UR12, -0x80, URZ ;  /* 0xffffff800c057890 */ /* 0x000fe2000fffe03f */
[----:B------:R-:W-:Y:S01]  /*2810*/  LEA.HI.X.SX32 R81, R104, R9, 0x2, P6 ;  /* 0x0000000968517211 */ /* 0x000fe200030f16ff */
[----:B------:R-:W-:Y:S01]  /*2820*/  @!PT LDS RZ, [RZ] ;  /* 0x00000000fffff984 */ /* 0x000fe20000000800 */
[----:B------:R-:W-:Y:S01]  /*2830*/  @!PT LDS RZ, [RZ] ;  /* 0x00000000fffff984 */ /* 0x000fe20000000800 */
[----:B------:R-:W-:Y:S01]  /*2840*/  @!PT LDS RZ, [RZ] ;  /* 0x00000000fffff984 */ /* 0x000fe20000000800 */
[----:B------:R-:W-:Y:S01]  /*2850*/  LDGSTS.E [R141+0x18000], desc[UR16][R168.64], P2 ;  /* 0x18000000a88d7fae */ /* 0x000fe20009121850 */
[----:B------:R-:W-:Y:S01]  /*2860*/  LEA R50, P6, R110, R57, 0x2 ;  /* 0x000000396e327211 */ /* 0x000fe200078c10ff */
[----:B------:R-:W-:Y:S01]  /*2870*/  VIADD R229, R20, UR7 ;  /* 0x0000000714e57c36 */ /* 0x000fe20008000000 */
[----:B------:R-:W-:Y:S01]  /*2880*/  LEA.HI.X.SX32 R53, R106, R9, 0x2, P0 ;  /* 0x000000096a357211 */ /* 0x000fe200000f16ff */
[----:B------:R-:W-:Y:S01]  /*2890*/  LDGSTS.E [R141+0x18008], desc[UR16][R156.64], P4 ;  /* 0x180080009c8d7fae */ /* 0x000fe2000a121850 */
[----:B------:R-:W-:-:S02]  /*28a0*/  LEA R78, P0, R112, R57, 0x2 ;  /* 0x00000039704e7211 */ /* 0x000fc400078010ff */
[----:B------:R-:W-:Y:S02]  /*28b0*/  LEA.HI.X.SX32 R179, R115, R6, 0x2, P5 ;  /* 0x0000000673b37211 */ /* 0x000fe400028f16ff */
[----:B------:R-:W-:Y:S02]  /*28c0*/  LEA R158, P5, R96, R57, 0x2 ;  /* 0x00000039609e7211 */ /* 0x000fe400078a10ff */
[----:B------:R-:W-:Y:S02]  /*28d0*/  LEA.HI.X.SX32 R51, R110, R9, 0x2, P6 ;  /* 0x000000096e337211 */ /* 0x000fe400030f16ff */
[----:B------:R-:W-:Y:S02]  /*28e0*/  LEA R76, P6, R116, R57, 0x2 ;  /* 0x00000039744c7211 */ /* 0x000fe400078c10ff */
[----:B------:R-:W-:Y:S02]  /*28f0*/  LEA.HI.X.SX32 R79, R112, R9, 0x2, P0 ;  /* 0x00000009704f7211 */ /* 0x000fe400000f16ff */
        /* <DEDUP_REMOVED lines=39> */
[-C--:B------:R-:W-:Y:S02]  /*2b70*/  LEA.HI.X.SX32 R59, R16, R9.reuse, 0x2, P6 ;  /* 0x00000009103b7211 */ /* 0x080fe400030f16ff */
[-C--:B------:R-:W-:Y:S02]  /*2b80*/  ISETP.GE.AND P6, PT, R127, R2.reuse, PT ;  /* 0x000000027f00720c */ /* 0x080fe40003fc6270 */
[----:B------:R-:W-:Y:S02]  /*2b90*/  LEA.HI.X.SX32 R29, R14, R9, 0x2, P0 ;  /* 0x000000090e1d7211 */ /* 0x000fe400000f16ff */
[----:B------:R-:W-:-:S02]  /*2ba0*/  ISETP.GE.AND P0, PT, R129, R2, PT ;  /* 0x000000028100720c */ /* 0x000fc40003f06270 */
[----:B------:R-:W-:Y:S02]  /*2bb0*/  LEA.HI.X.SX32 R37, R138, R9, 0x2, P5 ;  /* 0x000000098a257211 */ /* 0x000fe400028f16ff */
[----:B------:R-:W-:Y:S02]  /*2bc0*/  LEA R62, P5, R144, R57, 0x2 ;  /* 0x00000039903e7211 */ /* 0x000fe400078a10ff */
[C---:B------:R-:W-:Y:S02]  /*2bd0*/  SEL R0, R4.reuse, RZ, !P6 ;  /* 0x000000ff04007207 */ /* 0x040fe40007000000 */
[-C--:B------:R-:W-:Y:S02]  /*2be0*/  LEA R176, P6, R121, R154.reuse, 0x2 ;  /* 0x0000009a79b07211 */ /* 0x080fe400078c10ff */
[----:B------:R-:W-:Y:S02]  /*2bf0*/  SEL R3, R4, RZ, !P0 ;  /* 0x000000ff04037207 */ /* 0x000fe40004000000 */
[----:B------:R-:W-:-:S02]  /*2c00*/  LEA R154, P0, R125, R154, 0x2 ;  /* 0x0000009a7d9a7211 */ /* 0x000fc400078010ff */
[----:B------:R-:W-:Y:S02]  /*2c10*/  LEA.HI.X.SX32 R63, R144, R9, 0x2, P5 ;  /* 0x00000009903f7211 */ /* 0x000fe400028f16ff */
[----:B------:R-:W-:Y:S02]  /*2c20*/  LEA R30, P5, R186, R57, 0x2 ;  /* 0x00000039ba1e7211 */ /* 0x000fe400078a10ff */
[-C--:B------:R-:W-:Y:S02]  /*2c30*/  LEA.HI.X.SX32 R177, R121, R6.reuse, 0x2, P6 ;  /* 0x0000000679b17211 */ /* 0x080fe400030f16ff */
[----:B------:R-:W-:Y:S02]  /*2c40*/  ISETP.NE.U32.AND P6, PT, R0, RZ, PT ;  /* 0x000000ff0000720c */ /* 0x000fe40003fc5070 */
[----:B------:R-:W-:Y:S02]  /*2c50*/  LEA.HI.X.SX32 R155, R125, R6, 0x2, P0 ;  /* 0x000000067d9b7211 */ /* 0x000fe400000f16ff */
[----:B------:R-:W-:-:S02]  /*2c60*/  ISETP.NE.U32.AND P0, PT, R3, RZ, PT ;  /* 0x000000ff0300720c */ /* 0x000fc40003f05070 */
[----:B------:R-:W-:Y:S02]  /*2c70*/  LOP3.LUT R10, R22, 0x10, RZ, 0x3c, !PT ;  /* 0x00000010160a7812 */ /* 0x000fe400078e3cff */
[----:B------:R-:W-:Y:S02]  /*2c80*/  LEA.HI.X.SX32 R31, R186, R9, 0x2, P5 ;  /* 0x00000009ba1f7211 */ /* 0x000fe400028f16ff */
[----:B------:R-:W-:Y:S01]  /*2c90*/  LEA R56, P5, R12, R57, 0x2 ;  /* 0x000000390c387211 */ /* 0x000fe200078a10ff */
[----:B------:R-:W-:Y:S01]  /*2ca0*/  VIADD R139, R10, UR7 ;  /* 0x000000070a8b7c36 */ /* 0x000fe20008000000 */
[----:B------:R-:W-:Y:S02]  /*2cb0*/  LOP3.LUT R8, R22, 0x20, RZ, 0x3c, !PT ;  /* 0x0000002016087812 */ /* 0x000fe400078e3cff */
[----:B------:R-:W-:Y:S02]  /*2cc0*/  LOP3.LUT R23, R93, 0x10, RZ, 0xfc, !PT ;  /* 0x000000105d177812 */ /* 0x000fe400078efcff */
[----:B------:R-:W-:Y:S01]  /*2cd0*/  ISETP.GE.AND P2, PT, R89, R2, PT ;  /* 0x000000025900720c */ /* 0x000fe20003f46270 */
[----:B------:R-:W-:Y:S01]  /*2ce0*/  VIADD R137, R8, UR7 ;  /* 0x0000000708897c36 */ /* 0x000fe20008000000 */
[----:B------:R-:W-:Y:S01]  /*2cf0*/  LEA.HI.X.SX32 R57, R12, R9, 0x2, P5 ;  /* 0x000000090c397211 */ /* 0x000fe200028f16ff */
[----:B------:R-:W-:Y:S01]  /*2d00*/  LDGSTS.E [R139+0x18000], desc[UR16][R86.64], P1 ;  /* 0x18000000568b7fae */ /* 0x000fe20008921850 */
[----:B------:R-:W-:-:S02]  /*2d10*/  LOP3.LUT R21, R93, 0x12, RZ, 0xfc, !PT ;  /* 0x000000125d157812 */ /* 0x000fc400078efcff */
[-C--:B------:R-:W-:Y:S01]  /*2d20*/  ISETP.GE.AND P5, PT, R131, R2.reuse, PT ;  /* 0x000000028300720c */ /* 0x080fe20003fa6270 */
[----:B------:R-:W-:Y:S01]  /*2d30*/  LDGSTS.E [R139+0x18008], desc[UR16][R166.64], P3 ;  /* 0x18008000a68b7fae */ /* 0x000fe20009921850 */
[-C--:B------:R-:W-:Y:S02]  /*2d40*/  ISETP.GE.AND P4, PT, R23, R2.reuse, PT ;  /* 0x000000021700720c */ /* 0x080fe40003f86270 */
[C---:B------:R-:W-:Y:S01]  /*2d50*/  SEL R0, R4.reuse, RZ, !P2 ;  /* 0x000000ff04007207 */ /* 0x040fe20005000000 */
[----:B------:R-:W-:Y:S01]  /*2d60*/  LDGSTS.E [R137+0x18000], desc[UR16][R164.64], P6 ;  /* 0x18000000a4897fae */ /* 0x000fe2000b121850 */
[----:B------:R-:W-:Y:S02]  /*2d70*/  ISETP.GE.AND P2, PT, R21, R2, PT ;  /* 0x000000021500720c */ /* 0x000fe40003f46270 */
[----:B------:R-:W-:Y:S01]  /*2d80*/  LOP3.LUT R17, R93, 0x16, RZ, 0xfc, !PT ;  /* 0x000000165d117812 */ /* 0x000fe200078efcff */
[----:B------:R-:W-:Y:S01]  /*2d90*/  LDGSTS.E [R137+0x18008], desc[UR16][R182.64], P0 ;  /* 0x18008000b6897fae */ /* 0x000fe20008121850 */
[----:B------:R-:W-:-:S02]  /*2da0*/  SEL R5, R4, RZ, !P5 ;  /* 0x000000ff04057207 */ /* 0x000fc40006800000 */
[----:B------:R-:W-:Y:S02]  /*2db0*/  SEL R3, R4, RZ, !P4 ;  /* 0x000000ff04037207 */ /* 0x000fe40006000000 */
[----:B------:R-:W-:Y:S02]  /*2dc0*/  ISETP.NE.U32.AND P4, PT, R0, RZ, PT ;  /* 0x000000ff0000720c */ /* 0x000fe40003f85070 */
[----:B------:R-:W-:Y:S02]  /*2dd0*/  SEL R0, R4, RZ, !P2 ;  /* 0x000000ff04007207 */ /* 0x000fe40005000000 */
[----:B------:R-:W-:Y:S02]  /*2de0*/  LOP3.LUT R19, R93, 0x14, RZ, 0xfc, !PT ;  /* 0x000000145d137812 */ /* 0x000fe400078efcff */
[----:B------:R-:W-:Y:S02]  /*2df0*/  ISETP.GE.AND P0, PT, R17, R2, PT ;  /* 0x000000021100720c */ /* 0x000fe40003f06270 */
[----:B------:R-:W-:-:S02]  /*2e00*/  ISETP.NE.U32.AND P5, PT, R5, RZ, PT ;  /* 0x000000ff0500720c */ /* 0x000fc40003fa5070 */
[----:B------:R-:W-:Y:S02]  /*2e10*/  LOP3.LUT R13, R93, 0x1a, RZ, 0xfc, !PT ;  /* 0x0000001a5d0d7812 */ /* 0x000fe400078efcff */
[----:B------:R-:W-:Y:S02]  /*2e20*/  ISETP.NE.U32.AND P2, PT, R3, RZ, PT ;  /* 0x000000ff0300720c */ /* 0x000fe40003f45070 */
[----:B------:R-:W-:Y:S02]  /*2e30*/  ISETP.NE.U32.AND P1, PT, R0, RZ, PT ;  /* 0x000000ff0000720c */ /* 0x000fe40003f25070 */
[----:B------:R-:W-:Y:S02]  /*2e40*/  ISETP.GE.AND P6, PT, R19, R2, PT ;  /* 0x000000021300720c */ /* 0x000fe40003fc6270 */
[----:B------:R-:W-:Y:S02]  /*2e50*/  SEL R3, R4, RZ, !P0 ;  /* 0x000000ff04037207 */ /* 0x000fe40004000000 */
[----:B------:R-:W-:-:S02]  /*2e60*/  LOP3.LUT R7, R22, 0x30, RZ, 0x3c, !PT ;  /* 0x0000003016077812 */ /* 0x000fc400078e3cff */
[----:B------:R-:W-:Y:S02]  /*2e70*/  LOP3.LUT R15, R93, 0x18, RZ, 0xfc, !PT ;  /* 0x000000185d0f7812 */ /* 0x000fe400078efcff */
[-C--:B------:R-:W-:Y:S01]  /*2e80*/  ISETP.GE.AND P0, PT, R13, R2.reuse, PT ;  /* 0x000000020d00720c */ /* 0x080fe20003f06270 */
[----:B------:R-:W-:Y:S01]  /*2e90*/  VIADD R135, R7, UR7 ;  /* 0x0000000707877c36 */ /* 0x000fe20008000000 */
[----:B------:R-:W-:Y:S02]  /*2ea0*/  LOP3.LUT R9, R93, 0x1e, RZ, 0xfc, !PT ;  /* 0x0000001e5d097812 */ /* 0x000fe400078efcff */
[----:B------:R-:W-:Y:S02]  /*2eb0*/  LOP3.LUT R6, R22, 0x40, RZ, 0x3c, !PT ;  /* 0x0000004016067812 */ /* 0x000fe400078e3cff */
[----:B------:R-:W-:Y:S01]  /*2ec0*/  SEL R0, R4, RZ, !P6 ;  /* 0x000000ff04007207 */ /* 0x000fe20007000000 */
[----:B------:R-:W-:Y:S01]  /*2ed0*/  LDGSTS.E [R135+0x18000], desc[UR16][R180.64], P5 ;  /* 0x18000000b4877fae */ /* 0x000fe2000a921850 */
[----:B------:R-:W-:Y:S01]  /*2ee0*/  ISETP.GE.AND P6, PT, R15, R2, PT ;  /* 0x000000020f00720c */ /* 0x000fe20003fc6270 */
[----:B------:R-:W-:Y:S01]  /*2ef0*/  VIADD R133, R6, UR7 ;  /* 0x0000000706857c36 */ /* 0x000fe20008000000 */
[----:B------:R-:W-:Y:S01]  /*2f00*/  SEL R143, R4, RZ, !P0 ;  /* 0x000000ff048f7207 */ /* 0x000fe20004000000 */
[----:B------:R-:W-:Y:S01]  /*2f10*/  LDGSTS.E [R135+0x18008], desc[UR16][R84.64], P4 ;  /* 0x1800800054877fae */ /* 0x000fe2000a121850 */
[----:B------:R-:W-:-:S02]  /*2f20*/  LOP3.LUT R11, R93, 0x1c, RZ, 0xfc, !PT ;  /* 0x0000001c5d0b7812 */ /* 0x000fc400078efcff */
[-C--:B------:R-:W-:Y:S01]  /*2f30*/  ISETP.GE.AND P0, PT, R9, R2.reuse, PT ;  /* 0x000000020900720c */ /* 0x080fe20003f06270 */
[----:B------:R-:W-:Y:S01]  /*2f40*/  LDGSTS.E [R133+0x18000], desc[UR16][R178.64], P2 ;  /* 0x18000000b2857fae */ /* 0x000fe20009121850 */
[----:B------:R-:W-:Y:S02]  /*2f50*/  SEL R5, R4, RZ, !P6 ;  /* 0x000000ff04057207 */ /* 0x000fe40007000000 */
[-C--:B------:R-:W-:Y:S01]  /*2f60*/  ISETP.GE.AND P3, PT, R90, R2.reuse, PT ;  /* 0x000000025a00720c */ /* 0x080fe20003f66270 */
[----:B------:R-:W-:Y:S01]  /*2f70*/  LDGSTS.E [R133+0x18008], desc[UR16][R162.64], P1 ;  /* 0x18008000a2857fae */ /* 0x000fe20008921850 */
[----:B------:R-:W-:Y:S02]  /*2f80*/  ISETP.GE.AND P6, PT, R11, R2, PT ;  /* 0x000000020b00720c */ /* 0x000fe40003fc6270 */
[----:B------:R-:W-:Y:S02]  /*2f90*/  SEL R197, R4, RZ, !P0 ;  /* 0x000000ff04c57207 */ /* 0x000fe40004000000 */
[----:B------:R-:W-:-:S02]  /*2fa0*/  ISETP.GE.AND P0, PT, R93, R188, PT ;  /* 0x000000bc5d00720c */ /* 0x000fc40003f06270 */
[C---:B------:R-:W-:Y:S02]  /*2fb0*/  SEL R145, R4.reuse, RZ, !P6 ;  /* 0x000000ff04917207 */ /* 0x040fe40007000000 */
[----:B------:R-:W-:Y:S02]  /*2fc0*/  SEL R187, R4, RZ, !P3 ;  /* 0x000000ff04bb7207 */ /* 0x000fe40005800000 */
[-C--:B------:R-:W-:Y:S02]  /*2fd0*/  ISETP.GE.AND P1, PT, R127, R188.reuse, PT ;  /* 0x000000bc7f00720c */ /* 0x080fe40003f26270 */
[----:B------:R-:W-:Y:S02]  /*2fe0*/  SEL R4, RZ, 0x4, P0 ;  /* 0x00000004ff047807 */ /* 0x000fe40000000000 */
[-C--:B------:R-:W-:Y:S02]  /*2ff0*/  ISETP.GE.AND P5, PT, R109, R188.reuse, PT ;  /* 0x000000bc6d00720c */ /* 0x080fe40003fa6270 */
[----:B------:R-:W-:-:S02]  /*3000*/  ISETP.GE.AND P0, PT, R131, R188, PT ;  /* 0x000000bc8300720c */ /* 0x000fc40003f06270 */
[----:B------:R-:W-:Y:S02]  /*3010*/  SEL R189, RZ, 0x4, P1 ;  /* 0x00000004ffbd7807 */ /* 0x000fe40000800000 */
[-C--:B------:R-:W-:Y:S02]  /*3020*/  ISETP.GE.AND P1, PT, R19, R188.reuse, PT ;  /* 0x000000bc1300720c */ /* 0x080fe40003f26270 */
[----:B------:R-:W-:Y:S02]  /*3030*/  SEL R147, RZ, 0x4, P5 ;  /* 0x00000004ff937807 */ /* 0x000fe40002800000 */
[----:B------:R-:W-:Y:S02]  /*3040*/  SEL R243, RZ, 0x4, P0 ;  /* 0x00000004fff37807 */ /* 0x000fe40000000000 */
[-C--:B------:R-:W-:Y:S02]  /*3050*/  ISETP.GE.AND P5, PT, R23, R188.reuse, PT ;  /* 0x000000bc1700720c */ /* 0x080fe40003fa6270 */
[----:B------:R-:W-:-:S02]  /*3060*/  ISETP.GE.AND P0, PT, R15, R188, PT ;  /* 0x000000bc0f00720c */ /* 0x000fc40003f06270 */
[-C--:B------:R-:W-:Y:S02]  /*3070*/  ISETP.GE.AND P4, PT, R117, R188.reuse, PT ;  /* 0x000000bc7500720c */ /* 0x080fe40003f86270 */
[----:B------:R-:W-:Y:S02]  /*3080*/  SEL R239, RZ, 0x4, P1 ;  /* 0x00000004ffef7807 */ /* 0x000fe40000800000 */
[----:B------:R-:W-:Y:S02]  /*3090*/  ISETP.NE.U32.AND P1, PT, R0, RZ, PT ;  /* 0x000000ff0000720c */ /* 0x000fe40003f25070 */
[----:B------:R-:W-:Y:S02]  /*30a0*/  ISETP.GE.AND P3, PT, R101, R188, PT ;  /* 0x000000bc6500720c */ /* 0x000fe40003f66270 */
[----:B------:R-:W-:Y:S02]  /*30b0*/  SEL R241, RZ, 0x4, P5 ;  /* 0x00000004fff17807 */ /* 0x000fe40002800000 */
[----:B------:R-:W-:-:S02]  /*30c0*/  SEL R231, RZ, 0x4, P0 ;  /* 0x00000004ffe77807 */ /* 0x000fc40000000000 */
[-C--:B------:R-:W-:Y:S02]  /*30d0*/  ISETP.GE.AND P5, PT, R11, R188.reuse, PT ;  /* 0x000000bc0b00720c */ /* 0x080fe40003fa6270 */
[----:B------:R-:W-:Y:S02]  /*30e0*/  ISETP.NE.U32.AND P0, PT, R5, RZ, PT ;  /* 0x000000ff0500720c */ /* 0x000fe40003f05070 */
[----:B------:R-:W-:Y:S02]  /*30f0*/  SEL R185, RZ, 0x4, P4 ;  /* 0x00000004ffb97807 */ /* 0x000fe40002000000 */
[----:B------:R-:W-:Y:S02]  /*3100*/  LOP3.LUT R5, R22, 0x50, RZ, 0x3c, !PT ;  /* 0x0000005016057812 */ /* 0x000fe400078e3cff */
[-C--:B------:R-:W-:Y:S02]  /*3110*/  ISETP.GE.AND P2, PT, R129, R188.reuse, PT ;  /* 0x000000bc8100720c */ /* 0x080fe40003f46270 */
[----:B------:R-:W-:-:S02]  /*3120*/  ISETP.GE.AND P4, PT, R21, R188, PT ;  /* 0x000000bc1500720c */ /* 0x000fc40003f86270 */
[----:B------:R-:W-:Y:S02]  /*3130*/  SEL R219, RZ, 0x4, P3 ;  /* 0x00000004ffdb7807 */ /* 0x000fe40001800000 */
[----:B------:R-:W-:Y:S02]  /*3140*/  ISETP.GE.AND P3, PT, R89, R188, PT ;  /* 0x000000bc5900720c */ /* 0x000fe40003f66270 */
[----:B------:R-:W-:Y:S02]  /*3150*/  SEL R233, RZ, 0x4, P5 ;  /* 0x00000004ffe97807 */ /* 0x000fe40002800000 */
[----:B------:R-:W-:Y:S01]  /*3160*/  ISETP.NE.U32.AND P5, PT, R145, RZ, PT ;  /* 0x000000ff9100720c */ /* 0x000fe20003fa5070 */
[----:B------:R-:W-:Y:S01]  /*3170*/  VIADD R145, R5, UR7 ;  /* 0x0000000705917c36 */ /* 0x000fe20008000000 */
[----:B------:R-:W-:Y:S02]  /*3180*/  SEL R242, RZ, 0x4, P2 ;  /* 0x00000004fff27807 */ /* 0x000fe40001000000 */
[----:B------:R-:W-:-:S02]  /*3190*/  SEL R238, RZ, 0x4, P4 ;  /* 0x00000004ffee7807 */ /* 0x000fc40002000000 */
[-C--:B------:R-:W-:Y:S01]  /*31a0*/  ISETP.GE.AND P2, PT, R17, R188.reuse, PT ;  /* 0x000000bc1100720c */ /* 0x080fe20003f46270 */
[----:B------:R-:W-:Y:S01]  /*31b0*/  LDGSTS.E [R145+0x18000], desc[UR16][R176.64], P1 ;  /* 0x18000000b0917fae */ /* 0x000fe20008921850 */
[-C--:B------:R-:W-:Y:S02]  /*31c0*/  ISETP.GE.AND P4, PT, R9, R188.reuse, PT ;  /* 0x000000bc0900720c */ /* 0x080fe40003f86270 */
[----:B------:R-:W-:Y:S02]  /*31d0*/  SEL R240, RZ, 0x4, P3 ;  /* 0x00000004fff07807 */ /* 0x000fe40001800000 */
[-C--:B------:R-:W-:Y:S02]  /*31e0*/  ISETP.GE.AND P6, PT, R90, R188.reuse, PT ;  /* 0x000000bc5a00720c */ /* 0x080fe40003fc6270 */
[----:B------:R-:W-:Y:S02]  /*31f0*/  ISETP.GE.AND P3, PT, R13, R188, PT ;  /* 0x000000bc0d00720c */ /* 0x000fe40003f66270 */
[----:B------:R-:W-:-:S02]  /*3200*/  SEL R230, RZ, 0x4, P2 ;  /* 0x00000004ffe67807 */ /* 0x000fc40001000000 */
[----:B------:R-:W-:Y:S02]  /*3210*/  SEL R234, RZ, 0x4, P4 ;  /* 0x00000004ffea7807 */ /* 0x000fe40002000000 */
[----:B------:R-:W-:Y:S02]  /*3220*/  ISETP.NE.U32.AND P2, PT, R3, RZ, PT ;  /* 0x000000ff0300720c */ /* 0x000fe40003f45070 */
[----:B------:R-:W-:Y:S02]  /*3230*/  ISETP.GT.AND P4, PT, R88, 0x3f, PT ;  /* 0x0000003f5800780c */ /* 0x000fe40003f84270 */
[----:B------:R-:W-:Y:S02]  /*3240*/  ISETP.GE.AND P1, PT, R101, R190, PT ;  /* 0x000000be6500720c */ /* 0x000fe40003f26270 */
[----:B------:R-:W-:Y:S02]  /*3250*/  SEL R232, RZ, 0x4, P3 ;  /* 0x00000004ffe87807 */ /* 0x000fe40001800000 */
[----:B------:R-:W-:-:S02]  /*3260*/  SEL R3, RZ, 0x4, P6 ;  /* 0x00000004ff037807 */ /* 0x000fc40003000000 */
[----:B------:R-:W-:Y:S02]  /*3270*/  ISETP.GE.AND P6, PT, R93, R190, PT ;  /* 0x000000be5d00720c */ /* 0x000fe40003fc6270 */
[----:B------:R-:W-:Y:S01]  /*3280*/  ISETP.NE.U32.AND P3, PT, R143, RZ, PT ;  /* 0x000000ff8f00720c */ /* 0x000fe20003f65070 */
[----:B------:R-:W-:Y:S01]  /*3290*/  LDGSTS.E [R145+0x18008], desc[UR16][R154.64], P2 ;  /* 0x180080009a917fae */ /* 0x000fe20009121850 */
[----:B------:R-:W-:Y:S02]  /*32a0*/  SEL R0, R189, RZ, P4 ;  /* 0x000000ffbd007207 */ /* 0x000fe40002000000 */
[----:B------:R-:W-:Y:S02]  /*32b0*/  SEL R236, RZ, 0x4, P1 ;  /* 0x00000004ffec7807 */ /* 0x000fe40000800000 */
[----:B------:R-:W-:Y:S02]  /*32c0*/  SEL R188, R4, RZ, P4 ;  /* 0x000000ff04bc7207 */ /* 0x000fe40002000000 */
[----:B------:R-:W-:-:S02]  /*32d0*/  SEL R219, R219, RZ, P4 ;  /* 0x000000ffdbdb7207 */ /* 0x000fc40002000000 */
[----:B------:R-:W-:Y:S02]  /*32e0*/  SEL R2, R147, RZ, P4 ;  /* 0x000000ff93027207 */ /* 0x000fe40002000000 */
[----:B------:R-:W-:Y:S02]  /*32f0*/  SEL R143, R185, RZ, P4 ;  /* 0x000000ffb98f7207 */ /* 0x000fe40002000000 */
[----:B------:R-:W-:Y:S02]  /*3300*/  SEL R242, R242, RZ, P4 ;  /* 0x000000fff2f27207 */ /* 0x000fe40002000000 */
[----:B------:R-:W-:Y:S02]  /*3310*/  SEL R243, R243, RZ, P4 ;  /* 0x000000fff3f37207 */ /* 0x000fe40002000000 */
        /* <DEDUP_REMOVED lines=10> */
[-C--:B------:R-:W-:Y:S02]  /*33c0*/  ISETP.GE.AND P1, PT, R127, R190.reuse, PT ;  /* 0x000000be7f00720c */ /* 0x080fe40003f26270 */
[-C--:B------:R-:W-:Y:S02]  /*33d0*/  ISETP.GE.AND P4, PT, R109, R190.reuse, PT ;  /* 0x000000be6d00720c */ /* 0x080fe40003f86270 */
[----:B------:R-:W-:Y:S02]  /*33e0*/  SEL R235, RZ, 0x4, P6 ;  /* 0x00000004ffeb7807 */ /* 0x000fe40003000000 */
[----:B------:R-:W-:-:S02]  /*33f0*/  ISETP.GE.AND P6, PT, R117, R190, PT ;  /* 0x000000be7500720c */ /* 0x000fc40003fc6270 */
[----:B------:R-:W-:Y:S02]  /*3400*/  SEL R193, RZ, 0x4, P1 ;  /* 0x00000004ffc17807 */ /* 0x000fe40000800000 */
[----:B------:R-:W-:Y:S02]  /*3410*/  SEL R191, RZ, 0x4, P4 ;  /* 0x00000004ffbf7807 */ /* 0x000fe40002000000 */
[-C--:B------:R-:W-:Y:S02]  /*3420*/  ISETP.GE.AND P1, PT, R89, R190.reuse, PT ;  /* 0x000000be5900720c */ /* 0x080fe40003f26270 */
[-C--:B------:R-:W-:Y:S02]  /*3430*/  ISETP.GE.AND P4, PT, R129, R190.reuse, PT ;  /* 0x000000be8100720c */ /* 0x080fe40003f86270 */
[----:B------:R-:W-:Y:S02]  /*3440*/  SEL R192, RZ, 0x4, P6 ;  /* 0x00000004ffc07807 */ /* 0x000fe40003000000 */
[----:B------:R-:W-:-:S02]  /*3450*/  ISETP.GE.AND P6, PT, R131, R190, PT ;  /* 0x000000be8300720c */ /* 0x000fc40003fc6270 */
[----:B------:R-:W-:Y:S02]  /*3460*/  SEL R196, RZ, 0x4, P1 ;  /* 0x00000004ffc47807 */ /* 0x000fe40000800000 */
[----:B------:R-:W-:Y:S02]  /*3470*/  SEL R194, RZ, 0x4, P4 ;  /* 0x00000004ffc27807 */ /* 0x000fe40002000000 */
[----:B------:R-:W-:Y:S02]  /*3480*/  ISETP.NE.U32.AND P1, PT, R197, RZ, PT ;  /* 0x000000ffc500720c */ /* 0x000fe40003f25070 */
[----:B------:R-:W-:Y:S02]  /*3490*/  LOP3.LUT R4, R22, 0x60, RZ, 0x3c, !PT ;  /* 0x0000006016047812 */ /* 0x000fe400078e3cff */
[-C--:B------:R-:W-:Y:S02]  /*34a0*/  ISETP.GE.AND P4, PT, R23, R190.reuse, PT ;  /* 0x000000be1700720c */ /* 0x080fe40003f86270 */
[----:B------:R-:W-:Y:S01]  /*34b0*/  SEL R195, RZ, 0x4, P6 ;  /* 0x00000004ffc37807 */ /* 0x000fe20003000000 */
[----:B------:R-:W-:Y:S01]  /*34c0*/  VIADD R147, R4, UR7 ;  /* 0x0000000704937c36 */ /* 0x000fe20008000000 */
[----:B------:R-:W-:-:S02]  /*34d0*/  ISETP.GE.AND P6, PT, R21, R190, PT ;  /* 0x000000be1500720c */ /* 0x000fc40003fc6270 */
[----:B------:R-:W-:Y:S02]  /*34e0*/  LOP3.LUT R3, R22, 0x70, RZ, 0x3c, !PT ;  /* 0x0000007016037812 */ /* 0x000fe400078e3cff */
[----:B------:R-:W-:Y:S01]  /*34f0*/  SEL R197, RZ, 0x4, P4 ;  /* 0x00000004ffc57807 */ /* 0x000fe20002000000 */
[----:B------:R-:W-:Y:S01]  /*3500*/  LDGSTS.E [R147+0x18000], desc[UR16][R160.64], P0 ;  /* 0x18000000a0937fae */ /* 0x000fe20008121850 */
[-C--:B------:R-:W-:Y:S01]  /*3510*/  ISETP.GE.AND P4, PT, R19, R190.reuse, PT ;  /* 0x000000be1300720c */ /* 0x080fe20003f86270 */
[----:B------:R-:W-:Y:S01]  /*3520*/  VIADD R185, R3, UR7 ;  /* 0x0000000703b97c36 */ /* 0x000fe20008000000 */
[----:B------:R-:W-:Y:S01]  /*3530*/  SEL R198, RZ, 0x4, P6 ;  /* 0x00000004ffc67807 */ /* 0x000fe20003000000 */
[----:B------:R-:W-:Y:S01]  /*3540*/  LDGSTS.E [R147+0x18008], desc[UR16][R174.64], P3 ;  /* 0x18008000ae937fae */ /* 0x000fe20009921850 */
[----:B------:R-:W-:Y:S02]  /*3550*/  ISETP.GE.AND P6, PT, R90, R190, PT ;  /* 0x000000be5a00720c */ /* 0x000fe40003fc6270 */
[----:B------:R-:W-:Y:S01]  /*3560*/  SEL R199, RZ, 0x4, P4 ;  /* 0x00000004ffc77807 */ /* 0x000fe20002000000 */
[----:B------:R-:W-:Y:S01]  /*3570*/  LDGSTS.E [R185+0x18000], desc[UR16][R172.64], P5 ;  /* 0x18000000acb97fae */ /* 0x000fe2000a921850 */
[----:B------:R-:W-:-:S02]  /*3580*/  ISETP.GT.AND P4, PT, R88, 0x5f, PT ;  /* 0x0000005f5800780c */ /* 0x000fc40003f84270 */
[----:B------:R-:W-:Y:S01]  /*3590*/  SEL R200, RZ, 0x4, P6 ;  /* 0x00000004ffc87807 */ /* 0x000fe20003000000 */
[----:B------:R-:W-:Y:S01]  /*35a0*/  LDGSTS.E [R185+0x18008], desc[UR16][R152.64], P1 ;  /* 0x1800800098b97fae */ /* 0x000fe20008921850 */
[-C--:B------:R-:W-:Y:S02]  /*35b0*/  ISETP.GE.AND P2, PT, R17, R190.reuse, PT ;  /* 0x000000be1100720c */ /* 0x080fe40003f46270 */
[-C--:B------:R-:W-:Y:S01]  /*35c0*/  ISETP.GE.AND P0, PT, R15, R190.reuse, PT ;  /* 0x000000be0f00720c */ /* 0x080fe20003f06270 */
[----:B------:R-:W0:Y:S01]  /*35d0*/  LDGDEPBAR ;  /* 0x00000000000079af */ /* 0x000e220000000000 */
[-C--:B------:R-:W-:Y:S02]  /*35e0*/  ISETP.GE.AND P3, PT, R13, R190.reuse, PT ;  /* 0x000000be0d00720c */ /* 0x080fe40003f66270 */
[----:B------:R-:W-:Y:S02]  /*35f0*/  ISETP.NE.U32.AND P1, PT, R187, RZ, PT ;  /* 0x000000ffbb00720c */ /* 0x000fe40003f25070 */
[----:B------:R-:W-:-:S02]  /*3600*/  ISETP.GE.AND P6, PT, R11, R190, PT ;  /* 0x000000be0b00720c */ /* 0x000fc40003fc6270 */
[----:B------:R-:W-:Y:S02]  /*3610*/  ISETP.GE.AND P5, PT, R9, R190, PT ;  /* 0x000000be0900720c */ /* 0x000fe40003fa6270 */
[----:B------:R-:W-:Y:S02]  /*3620*/  SEL R187, R200, RZ, P4 ;  /* 0x000000ffc8bb7207 */ /* 0x000fe40002000000 */
[----:B------:R-:W-:Y:S02]  /*3630*/  SEL R200, RZ, 0x4, P2 ;  /* 0x00000004ffc87807 */ /* 0x000fe40001000000 */
[----:B------:R-:W-:Y:S02]  /*3640*/  SEL R201, RZ, 0x4, P0 ;  /* 0x00000004ffc97807 */ /* 0x000fe40000000000 */
[----:B------:R-:W-:Y:S01]  /*3650*/  SEL R202, RZ, 0x4, P3 ;  /* 0x00000004ffca7807 */ /* 0x000fe20001800000 */
[----:B------:R1:W-:Y:S01]  /*3660*/  LDGSTS.E [R229], desc[UR16][R170.64], P1 ;  /* 0x00000000aae57fae */ /* 0x0003e20008921850 */
[----:B------:R-:W-:-:S02]  /*3670*/  ISETP.NE.U32.AND P0, PT, R187, RZ, PT ;  /* 0x000000ffbb00720c */ /* 0x000fc40003f05070 */
[----:B------:R-:W-:Y:S01]  /*3680*/  ISETP.NE.U32.AND P3, PT, R188, RZ, PT ;  /* 0x000000ffbc00720c */ /* 0x000fe20003f65070 */
[----:B------:R2:W-:Y:S01]  /*3690*/  LDGSTS.E [R229+0x400], desc[UR16][R26.64], P1 ;  /* 0x004000001ae57fae */ /* 0x0005e20008921850 */
[----:B------:R-:W-:Y:S02]  /*36a0*/  SEL R203, RZ, 0x4, P6 ;  /* 0x00000004ffcb7807 */ /* 0x000fe40003000000 */
[----:B------:R-:W-:Y:S01]  /*36b0*/  SEL R204, RZ, 0x4, P5 ;  /* 0x00000004ffcc7807 */ /* 0x000fe20002800000 */
[----:B------:R3:W-:Y:S01]  /*36c0*/  LDGSTS.E [R229+0x800], desc[UR16][R54.64], P1 ;  /* 0x0080000036e57fae */ /* 0x0007e20008921850 */
[----:B------:R-:W-:Y:S02]  /*36d0*/  ISETP.NE.U32.AND P2, PT, R189, RZ, PT ;  /* 0x000000ffbd00720c */ /* 0x000fe40003f45070 */
[----:B------:R-:W-:Y:S01]  /*36e0*/  ISETP.GE.AND P6, PT, R93, UR4, PT ;  /* 0x000000045d007c0c */ /* 0x000fe2000bfc6270 */
[----:B------:R4:W-:Y:S01]  /*36f0*/  LDGSTS.E [R229+0xc00], desc[UR16][R52.64], P1 ;  /* 0x00c0000034e57fae */ /* 0x0009e20008921850 */
[----:B------:R-:W-:Y:S01]  /*3700*/  ISETP.GE.AND P5, PT, R101, UR4, PT ;  /* 0x0000000465007c0c */ /* 0x000fe2000bfa6270 */
[----:B-1----:R-:W-:Y:S01]  /*3710*/  IMAD.WIDE R170, R151, 0x4, R170 ;  /* 0x0000000497aa7825 */ /* 0x002fe200078e02aa */
[----:B------:R-:W-:Y:S01]  /*3720*/  SEL R187, R191, RZ, P4 ;  /* 0x000000ffbfbb7207 */ /* 0x000fe20002000000 */
[----:B------:R1:W-:Y:S01]  /*3730*/  LDGSTS.E [R229+0x1000], desc[UR16][R50.64], P1 ;  /* 0x0100000032e57fae */ /* 0x0003e20008921850 */
[----:B------:R-:W-:Y:S01]  /*3740*/  SEL R188, R192, RZ, P4 ;  /* 0x000000ffc0bc7207 */ /* 0x000fe20002000000 */
[----:B--2---:R-:W-:Y:S01]  /*3750*/  IMAD.WIDE R26, R151, 0x4, R26 ;  /* 0x00000004971a7825 */ /* 0x004fe200078e021a */
[----:B------:R-:W-:Y:S01]  /*3760*/  SEL R189, R193, RZ, P4 ;  /* 0x000000ffc1bd7207 */ /* 0x000fe20002000000 */
[----:B------:R2:W-:Y:S01]  /*3770*/  LDGSTS.E [R229+0x1400], desc[UR16][R48.64], P1 ;  /* 0x0140000030e57fae */ /* 0x0005e20008921850 */
[----:B------:R-:W-:Y:S01]  /*3780*/  SEL R190, R194, RZ, P4 ;  /* 0x000000ffc2be7207 */ /* 0x000fe20002000000 */
[----:B---3--:R-:W-:Y:S01]  /*3790*/  IMAD.WIDE R54, R151, 0x4, R54 ;  /* 0x0000000497367825 */ /* 0x008fe200078e0236 */
[----:B------:R-:W-:Y:S01]  /*37a0*/  SEL R191, R195, RZ, P4 ;  /* 0x000000ffc3bf7207 */ /* 0x000fe20002000000 */
[----:B------:R3:W-:Y:S01]  /*37b0*/  LDGSTS.E [R229+0x1800], desc[UR16][R46.64], P1 ;  /* 0x018000002ee57fae */ /* 0x0007e20008921850 */
[----:B------:R-:W-:Y:S01]  /*37c0*/  SEL R192, R196, RZ, P4 ;  /* 0x000000ffc4c07207 */ /* 0x000fe20002000000 */
[----:B----4-:R-:W-:Y:S01]  /*37d0*/  IMAD.WIDE R52, R151, 0x4, R52 ;  /* 0x0000000497347825 */ /* 0x010fe200078e0234 */
[----:B------:R-:W-:Y:S01]  /*37e0*/  SEL R193, R197, RZ, P4 ;  /* 0x000000ffc5c17207 */ /* 0x000fe20002000000 */
[----:B------:R4:W-:Y:S01]  /*37f0*/  LDGSTS.E [R229+0x1c00], desc[UR16][R44.64], P1 ;  /* 0x01c000002ce57fae */ /* 0x0009e20008921850 */
[----:B------:R-:W-:Y:S01]  /*3800*/  SEL R194, R198, RZ, P4 ;  /* 0x000000ffc6c27207 */ /* 0x000fe20002000000 */
        /* <DEDUP_REMOVED lines=17> */
[----:B------:R-:W-:Y:S01]  /*3920*/  ISETP.GE.AND P4, PT, R109, UR4, PT ;  /* 0x000000046d007c0c */ /* 0x000fe2000bf86270 */
[----:B------:R1:W-:Y:S01]  /*3930*/  LDGSTS.E [R229+0x3000], desc[UR16][R34.64], P1 ;  /* 0x0300000022e57fae */ /* 0x0003e20008921850 */
[----:B------:R-:W-:Y:S01]  /*3940*/  SEL R201, RZ, 0x4, P6 ;  /* 0x00000004ffc97807 */ /* 0x000fe20003000000 */
[----:B--2---:R-:W-:Y:S01]  /*3950*/  IMAD.WIDE R40, R151, 0x4, R40 ;  /* 0x0000000497287825 */ /* 0x004fe200078e0228 */
[----:B------:R-:W-:Y:S01]  /*3960*/  SEL R202, RZ, 0x4, P5 ;  /* 0x00000004ffca7807 */ /* 0x000fe20002800000 */
[----:B------:R2:W-:Y:S01]  /*3970*/  LDGSTS.E [R229+0x3400], desc[UR16][R32.64], P1 ;  /* 0x0340000020e57fae */ /* 0x0005e20008921850 */
[----:B------:R-:W-:Y:S01]  /*3980*/  ISETP.GE.AND P6, PT, R117, UR4, PT ;  /* 0x0000000475007c0c */ /* 0x000fe2000bfc6270 */
[----:B---3--:R-:W-:Y:S01]  /*3990*/  IMAD.WIDE R38, R151, 0x4, R38 ;  /* 0x0000000497267825 */ /* 0x008fe200078e0226 */
[----:B------:R-:W-:Y:S01]  /*39a0*/  ISETP.GE.AND P5, PT, R127, UR4, PT ;  /* 0x000000047f007c0c */ /* 0x000fe2000bfa6270 */
[----:B------:R3:W-:Y:S01]  /*39b0*/  LDGSTS.E [R229+0x3800], desc[UR16][R30.64], P1 ;  /* 0x038000001ee57fae */ /* 0x0007e20008921850 */
[----:B------:R-:W-:Y:S01]  /*39c0*/  SEL R203, RZ, 0x4, P4 ;  /* 0x00000004ffcb7807 */ /* 0x000fe20002000000 */
[----:B----4-:R-:W-:Y:S01]  /*39d0*/  IMAD.WIDE R36, R151, 0x4, R36 ;  /* 0x0000000497247825 */ /* 0x010fe200078e0224 */
[----:B------:R-:W-:Y:S01]  /*39e0*/  ISETP.GE.AND P4, PT, R129, UR4, PT ;  /* 0x0000000481007c0c */ /* 0x000fe2000bf86270 */
[----:B------:R4:W-:Y:S01]  /*39f0*/  LDGSTS.E [R229+0x3c00], desc[UR16][R28.64], P1 ;  /* 0x03c000001ce57fae */ /* 0x0009e20008921850 */
[----:B------:R-:W-:Y:S01]  /*3a00*/  SEL R204, RZ, 0x4, P6 ;  /* 0x00000004ffcc7807 */ /* 0x000fe20003000000 */
[----:B-1----:R-:W-:Y:S01]  /*3a10*/  IMAD.WIDE R34, R151, 0x4, R34 ;  /* 0x0000000497227825 */ /* 0x002fe200078e0222 */
[----:B------:R-:W-:-:S02]  /*3a20*/  SEL R205, RZ, 0x4, P5 ;  /* 0x00000004ffcd7807 */ /* 0x000fc40002800000 */
[----:B------:R-:W-:Y:S01]  /*3a30*/  ISETP.GE.AND P6, PT, R131, UR4, PT ;  /* 0x0000000483007c0c */ /* 0x000fe2000bfc6270 */
[----:B--2---:R-:W-:Y:S01]  /*3a40*/  IMAD.WIDE R32, R151, 0x4, R32 ;  /* 0x0000000497207825 */ /* 0x004fe200078e0220 */
[----:B------:R-:W-:Y:S02]  /*3a50*/  ISETP.GE.AND P5, PT, R89, UR4, PT ;  /* 0x0000000459007c0c */ /* 0x000fe4000bfa6270 */
[----:B------:R-:W-:Y:S01]  /*3a60*/  SEL R206, RZ, 0x4, P4 ;  /* 0x00000004ffce7807 */ /* 0x000fe20002000000 */
[----:B---3--:R-:W-:Y:S01]  /*3a70*/  IMAD.WIDE R30, R151, 0x4, R30 ;  /* 0x00000004971e7825 */ /* 0x008fe200078e021e */
[----:B------:R-:W-:Y:S02]  /*3a80*/  ISETP.GE.AND P4, PT, R23, UR4, PT ;  /* 0x0000000417007c0c */ /* 0x000fe4000bf86270 */
[----:B------:R-:W-:Y:S01]  /*3a90*/  SEL R207, RZ, 0x4, P6 ;  /* 0x00000004ffcf7807 */ /* 0x000fe20003000000 */
[----:B----4-:R-:W-:Y:S01]  /*3aa0*/  IMAD.WIDE R28, R151, 0x4, R28 ;  /* 0x00000004971c7825 */ /* 0x010fe200078e021c */
[----:B------:R-:W-:-:S02]  /*3ab0*/  SEL R208, RZ, 0x4, P5 ;  /* 0x00000004ffd07807 */ /* 0x000fc40002800000 */
[----:B------:R-:W-:Y:S02]  /*3ac0*/  ISETP.GE.AND P6, PT, R21, UR4, PT ;  /* 0x0000000415007c0c */ /* 0x000fe4000bfc6270 */
[----:B------:R-:W-:Y:S02]  /*3ad0*/  ISETP.GE.AND P5, PT, R19, UR4, PT ;  /* 0x0000000413007c0c */ /* 0x000fe4000bfa6270 */
[----:B------:R-:W-:Y:S02]  /*3ae0*/  SEL R209, RZ, 0x4, P4 ;  /* 0x00000004ffd17807 */ /* 0x000fe40002000000 */
[----:B------:R-:W-:Y:S02]  /*3af0*/  ISETP.GE.AND P4, PT, R17, UR4, PT ;  /* 0x0000000411007c0c */ /* 0x000fe4000bf86270 */
[----:B------:R-:W-:Y:S02]  /*3b00*/  SEL R210, RZ, 0x4, P6 ;  /* 0x00000004ffd27807 */ /* 0x000fe40003000000 */
        /* <DEDUP_REMOVED lines=10> */
[----:B------:R-:W-:Y:S02]  /*3bb0*/  ISETP.GT.AND P4, PT, R88, 0x7f, PT ;  /* 0x0000007f5800780c */ /* 0x000fe40003f84270 */
[----:B------:R-:W-:Y:S02]  /*3bc0*/  SEL R216, RZ, 0x4, P6 ;  /* 0x00000004ffd87807 */ /* 0x000fe40003000000 */
[----:B------:R-:W-:-:S02]  /*3bd0*/  SEL R237, RZ, 0x4, P5 ;  /* 0x00000004ffed7807 */ /* 0x000fc40002800000 */
[----:B------:R-:W-:Y:S02]  /*3be0*/  ISETP.GE.AND P5, PT, R101, UR5, PT ;  /* 0x0000000565007c0c */ /* 0x000fe4000bfa6270 */
        /* <DEDUP_REMOVED lines=17> */
[----:B------:R-:W-:Y:S02]  /*3d00*/  ISETP.GE.AND P6, PT, R93, UR5, PT ;  /* 0x000000055d007c0c */ /* 0x000fe4000bfc6270 */
[----:B------:R-:W-:Y:S02]  /*3d10*/  ISETP.GE.AND P4, PT, R109, UR5, PT ;  /* 0x000000056d007c0c */ /* 0x000fe4000bf86270 */
[----:B------:R-:W-:Y:S02]  /*3d20*/  SEL R218, RZ, 0x4, P5 ;  /* 0x00000004ffda7807 */ /* 0x000fe40002800000 */
[----:B------:R-:W-:Y:S02]  /*3d30*/  ISETP.NE.U32.AND P5, PT, R219, RZ, PT ;  /* 0x000000ffdb00720c */ /* 0x000fe40003fa5070 */
[----:B------:R-:W-:Y:S02]  /*3d40*/  SEL R217, RZ, 0x4, P6 ;  /* 0x00000004ffd97807 */ /* 0x000fe40003000000 */
[----:B------:R-:W-:-:S02]  /*3d50*/  SEL R219, RZ, 0x4, P4 ;  /* 0x00000004ffdb7807 */ /* 0x000fc40002000000 */
[----:B------:R-:W-:Y:S02]  /*3d60*/  ISETP.GE.AND P6, PT, R117, UR5, PT ;  /* 0x0000000575007c0c */ /* 0x000fe4000bfc6270 */
[----:B------:R-:W-:Y:S02]  /*3d70*/  ISETP.GE.AND P4, PT, R127, UR5, PT ;  /* 0x000000057f007c0c */ /* 0x000fe4000bf86270 */
[----:B------:R-:W-:Y:S02]  /*3d80*/  SEL R220, RZ, 0x4, P6 ;  /* 0x00000004ffdc7807 */ /* 0x000fe40003000000 */
[----:B------:R-:W-:Y:S02]  /*3d90*/  SEL R221, RZ, 0x4, P4 ;  /* 0x00000004ffdd7807 */ /* 0x000fe40002000000 */
[----:B------:R-:W-:Y:S02]  /*3da0*/  ISETP.GE.AND P6, PT, R129, UR5, PT ;  /* 0x0000000581007c0c */ /* 0x000fe4000bfc6270 */
[----:B------:R-:W-:-:S02]  /*3db0*/  ISETP.GE.AND P4, PT, R131, UR5, PT ;  /* 0x0000000583007c0c */ /* 0x000fc4000bf86270 */
[----:B------:R-:W-:Y:S02]  /*3dc0*/  SEL R222, RZ, 0x4, P6 ;  /* 0x00000004ffde7807 */ /* 0x000fe40003000000 */
[----:B------:R-:W-:Y:S02]  /*3dd0*/  SEL R223, RZ, 0x4, P4 ;  /* 0x00000004ffdf7807 */ /* 0x000fe40002000000 */
[----:B------:R-:W-:Y:S02]  /*3de0*/  ISETP.GE.AND P6, PT, R89, UR5, PT ;  /* 0x0000000559007c0c */ /* 0x000fe4000bfc6270 */
[----:B------:R-:W-:Y:S02]  /*3df0*/  ISETP.GE.AND P4, PT, R23, UR5, PT ;  /* 0x0000000517007c0c */ /* 0x000fe4000bf86270 */
[----:B------:R-:W-:Y:S02]  /*3e00*/  SEL R224, RZ, 0x4, P6 ;  /* 0x00000004ffe07807 */ /* 0x000fe40003000000 */
[----:B------:R-:W-:-:S02]  /*3e10*/  SEL R225, RZ, 0x4, P4 ;  /* 0x00000004ffe17807 */ /* 0x000fc40002000000 */
[----:B------:R-:W-:Y:S02]  /*3e20*/  ISETP.GE.AND P6, PT, R21, UR5, PT ;  /* 0x0000000515007c0c */ /* 0x000fe4000bfc6270 */
[----:B------:R-:W-:Y:S02]  /*3e30*/  ISETP.GE.AND P4, PT, R19, UR5, PT ;  /* 0x0000000513007c0c */ /* 0x000fe4000bf86270 */
[----:B------:R-:W-:Y:S02]  /*3e40*/  SEL R226, RZ, 0x4, P6 ;  /* 0x00000004ffe27807 */ /* 0x000fe40003000000 */
[----:B------:R-:W-:Y:S02]  /*3e50*/  SEL R227, RZ, 0x4, P4 ;  /* 0x00000004ffe37807 */ /* 0x000fe40002000000 */
[----:B------:R-:W-:Y:S02]  /*3e60*/  ISETP.GE.AND P6, PT, R17, UR5, PT ;  /* 0x0000000511007c0c */ /* 0x000fe4000bfc6270 */
[----:B------:R-:W-:-:S02]  /*3e70*/  ISETP.NE.U32.AND P4, PT, R2, RZ, PT ;  /* 0x000000ff0200720c */ /* 0x000fc40003f85070 */
[----:B------:R-:W-:Y:S02]  /*3e80*/  LOP3.LUT R2, R20, 0x40, RZ, 0x3c, !PT ;  /* 0x0000004014027812 */ /* 0x000fe400078e3cff */
[----:B------:R-:W-:Y:S02]  /*3e90*/  SEL R228, RZ, 0x4, P6 ;  /* 0x00000004ffe47807 */ /* 0x000fe40003000000 */
[----:B------:R-:W-:Y:S01]  /*3ea0*/  ISETP.NE.U32.AND P6, PT, R143, RZ, PT ;  /* 0x000000ff8f00720c */ /* 0x000fe20003fc5070 */
[----:B------:R-:W-:-:S05]  /*3eb0*/  VIADD R143, R2, UR7 ;  /* 0x00000007028f7c36 */ /* 0x000fca0008000000 */
[----:B------:R1:W-:Y:S04]  /*3ec0*/  LDGSTS.E [R143+0x200], desc[UR16][R158.64], P1 ;  /* 0x002000009e8f7fae */ /* 0x0003e80008921850 */
[----:B------:R2:W-:Y:S04]  /*3ed0*/  LDGSTS.E [R143+0x600], desc[UR16][R82.64], P1 ;  /* 0x00600000528f7fae */ /* 0x0005e80008921850 */
[----:B------:R3:W-:Y:S04]  /*3ee0*/  LDGSTS.E [R143+0xa00], desc[UR16][R80.64], P1 ;  /* 0x00a00000508f7fae */ /* 0x0007e80008921850 */
[----:B------:R4:W-:Y:S01]  /*3ef0*/  LDGSTS.E [R143+0xe00], desc[UR16][R24.64], P1 ;  /* 0x00e00000188f7fae */ /* 0x0009e20008921850 */
[----:B-1----:R-:W-:-:S03]  /*3f00*/  IMAD.WIDE R158, R151, 0x4, R158 ;  /* 0x00000004979e7825 */ /* 0x002fc600078e029e */
[----:B------:R1:W-:Y:S01]  /*3f10*/  LDGSTS.E [R143+0x1200], desc[UR16][R78.64], P1 ;  /* 0x012000004e8f7fae */ /* 0x0003e20008921850 */
[----:B--2---:R-:W-:-:S03]  /*3f20*/  IMAD.WIDE R82, R151, 0x4, R82 ;  /* 0x0000000497527825 */ /* 0x004fc600078e0252 */
[----:B------:R2:W-:Y:S01]  /*3f30*/  LDGSTS.E [R143+0x1600], desc[UR16][R76.64], P1 ;  /* 0x016000004c8f7fae */ /* 0x0005e20008921850 */
[----:B---3--:R-:W-:-:S03]  /*3f40*/  IMAD.WIDE R80, R151, 0x4, R80 ;  /* 0x0000000497507825 */ /* 0x008fc600078e0250 */
[----:B------:R3:W-:Y:S01]  /*3f50*/  LDGSTS.E [R143+0x1a00], desc[UR16][R74.64], P1 ;  /* 0x01a000004a8f7fae */ /* 0x0007e20008921850 */
[----:B----4-:R-:W-:-:S03]  /*3f60*/  IMAD.WIDE R24, R151, 0x4, R24 ;  /* 0x0000000497187825 */ /* 0x010fc600078e0218 */
        /* <DEDUP_REMOVED lines=17> */
[----:B------:R-:W-:Y:S01]  /*4080*/  ISETP.NE.U32.AND P1, PT, R0, RZ, PT ;  /* 0x000000ff0000720c */ /* 0x000fe20003f25070 */
[----:B------:R-:W-:Y:S02]  /*4090*/  IMAD.SHL.U32 R0, R150, 0x20, RZ ;  /* 0x0000002096007824 */ /* 0x000fe400078e00ff */
[----:B------:R-:W0:Y:S01]  /*40a0*/  LDGDEPBAR ;  /* 0x00000000000079af */ /* 0x000e220000000000 */
[----:B-1----:R-:W-:-:S04]  /*40b0*/  IMAD.WIDE R62, R151, 0x4, R62 ;  /* 0x00000004973e7825 */ /* 0x002fc800078e023e */
[C---:B------:R-:W-:Y:S01]  /*40c0*/  IMAD.WIDE R168, R0.reuse, 0x4, R168 ;  /* 0x0000000400a87825 */ /* 0x040fe200078e02a8 */
[----:B------:R-:W-:Y:S03]  /*40d0*/  BAR.SYNC.DEFER_BLOCKING 0x0 ;  /* 0x0000000000007b1d */ /* 0x000fe60000010000 */
[----:B------:R-:W-:-:S04]  /*40e0*/  IMAD.WIDE R156, R0, 0x4, R156 ;  /* 0x00000004009c7825 */ /* 0x000fc800078e029c */
[----:B------:R-:W-:-:S04]  /*40f0*/  IMAD.WIDE R86, R0, 0x4, R86 ;  /* 0x0000000400567825 */ /* 0x000fc800078e0256 */
[----:B------:R-:W-:-:S04]  /*4100*/  IMAD.WIDE R166, R0, 0x4, R166 ;  /* 0x0000000400a67825 */ /* 0x000fc800078e02a6 */
[----:B------:R-:W-:-:S04]  /*4110*/  IMAD.WIDE R164, R0, 0x4, R164 ;  /* 0x0000000400a47825 */ /* 0x000fc800078e02a4 */
[----:B------:R-:W-:-:S04]  /*4120*/  IMAD.WIDE R182, R0, 0x4, R182 ;  /* 0x0000000400b67825 */ /* 0x000fc800078e02b6 */
[----:B------:R-:W-:Y:S01]  /*4130*/  IMAD.WIDE R180, R0, 0x4, R180 ;  /* 0x0000000400b47825 */ /* 0x000fe200078e02b4 */
[----:B------:R-:W-:Y:S01]  /*4140*/  @!PT LDS RZ, [RZ] ;  /* 0x00000000fffff984 */ /* 0x000fe20000000800 */
[----:B------:R-:W-:Y:S01]  /*4150*/  @!PT LDS RZ, [RZ] ;  /* 0x00000000fffff984 */ /* 0x000fe20000000800 */
[----:B------:R-:W-:Y:S01]  /*4160*/  @!PT LDS RZ, [RZ] ;  /* 0x00000000fffff984 */ /* 0x000fe20000000800 */
[----:B------:R1:W-:Y:S01]  /*4170*/  LDGSTS.E [R141+0x1a000], desc[UR16][R168.64], P3 ;  /* 0x1a000000a88d7fae */ /* 0x0003e20009921850 */
[----:B------:R-:W-:Y:S02]  /*4180*/  ISETP.NE.U32.AND P3, PT, R242, RZ, PT ;  /* 0x000000fff200720c */ /* 0x000fe40003f65070 */
[C---:B------:R-:W-:Y:S01]  /*4190*/  IMAD.WIDE R84, R0.reuse, 0x4, R84 ;  /* 0x0000000400547825 */ /* 0x040fe200078e0254 */
[----:B------:R5:W-:Y:S01]  /*41a0*/  LDGSTS.E [R141+0x1a008], desc[UR16][R156.64], P5 ;  /* 0x1a0080009c8d7fae */ /* 0x000be2000a921850 */
[----:B------:R-:W-:Y:S02]  /*41b0*/  ISETP.NE.U32.AND P5, PT, R243, RZ, PT ;  /* 0x000000fff300720c */ /* 0x000fe40003fa5070 */
[----:B------:R-:W-:Y:S01]  /*41c0*/  IMAD.WIDE R178, R0, 0x4, R178 ;  /* 0x0000000400b27825 */ /* 0x000fe200078e02b2 */
[----:B------:R5:W-:Y:S01]  /*41d0*/  LDGSTS.E [R139+0x1a000], desc[UR16][R86.64], P4 ;  /* 0x1a000000568b7fae */ /* 0x000be2000a121850 */
[----:B------:R-:W-:-:S02]  /*41e0*/  ISETP.NE.U32.AND P4, PT, R240, RZ, PT ;  /* 0x000000fff000720c */ /* 0x000fc40003f85070 */
[C---:B------:R-:W-:Y:S01]  /*41f0*/  IMAD.WIDE R162, R0.reuse, 0x4, R162 ;  /* 0x0000000400a27825 */ /* 0x040fe200078e02a2 */
[----:B------:R5:W-:Y:S01]  /*4200*/  LDGSTS.E [R139+0x1a008], desc[UR16][R166.64], P6 ;  /* 0x1a008000a68b7fae */ /* 0x000be2000b121850 */
[----:B------:R-:W-:Y:S02]  /*4210*/  ISETP.NE.U32.AND P6, PT, R241, RZ, PT ;  /* 0x000000fff100720c */ /* 0x000fe40003fc5070 */
[----:B------:R-:W-:Y:S01]  /*4220*/  IMAD.WIDE R176, R0, 0x4, R176 ;  /* 0x0000000400b07825 */ /* 0x000fe200078e02b0 */
[----:B------:R5:W-:Y:S01]  /*4230*/  LDGSTS.E [R137+0x1a000], desc[UR16][R164.64], P1 ;  /* 0x1a000000a4897fae */ /* 0x000be20008921850 */
[----:B------:R-:W-:Y:S02]  /*4240*/  ISETP.NE.U32.AND P1, PT, R238, RZ, PT ;  /* 0x000000ffee00720c */ /* 0x000fe40003f25070 */
[----:B------:R-:W-:Y:S01]  /*4250*/  IMAD.WIDE R154, R0, 0x4, R154 ;  /* 0x00000004009a7825 */ /* 0x000fe200078e029a */
[----:B------:R5:W-:Y:S01]  /*4260*/  LDGSTS.E [R137+0x1a008], desc[UR16][R182.64], P3 ;  /* 0x1a008000b6897fae */ /* 0x000be20009921850 */
[----:B------:R-:W-:-:S02]  /*4270*/  ISETP.NE.U32.AND P3, PT, R239, RZ, PT ;  /* 0x000000ffef00720c */ /* 0x000fc40003f65070 */
[----:B------:R-:W-:Y:S01]  /*4280*/  IMAD.WIDE R160, R0, 0x4, R160 ;  /* 0x0000000400a07825 */ /* 0x000fe200078e02a0 */
        /* <DEDUP_REMOVED lines=11> */
[C---:B--2---:R-:W-:Y:S01]  /*4340*/  IMAD.WIDE R60, R151.reuse, 0x4, R60 ;  /* 0x00000004973c7825 */ /* 0x044fe200078e023c */
[----:B------:R2:W-:Y:S01]  /*4350*/  LDGSTS.E [R145+0x1a000], desc[UR16][R176.64], P3 ;  /* 0x1a000000b0917fae */ /* 0x0005e20009921850 */
[----:B------:R-:W-:Y:S02]  /*4360*/  ISETP.NE.U32.AND P3, PT, R234, RZ, PT ;  /* 0x000000ffea00720c */ /* 0x000fe40003f65070 */
[----:B---3--:R-:W-:Y:S01]  /*4370*/  IMAD.WIDE R58, R151, 0x4, R58 ;  /* 0x00000004973a7825 */ /* 0x008fe200078e023a */
[----:B------:R3:W-:Y:S01]  /*4380*/  LDGSTS.E [R145+0x1a008], desc[UR16][R154.64], P5 ;  /* 0x1a0080009a917fae */ /* 0x0007e2000a921850 */
[----:B------:R-:W-:-:S02]  /*4390*/  ISETP.NE.U32.AND P5, PT, R237, RZ, PT ;  /* 0x000000ffed00720c */ /* 0x000fc40003fa5070 */
[----:B----4-:R-:W-:Y:S01]  /*43a0*/  IMAD.WIDE R56, R151, 0x4, R56 ;  /* 0x0000000497387825 */ /* 0x010fe200078e0238 */
[----:B------:R4:W-:Y:S01]  /*43b0*/  LDGSTS.E [R147+0x1a000], desc[UR16][R160.64], P4 ;  /* 0x1a000000a0937fae */ /* 0x0009e2000a121850 */
[----:B------:R-:W-:Y:S02]  /*43c0*/  ISETP.NE.U32.AND P4, PT, R235, RZ, PT ;  /* 0x000000ffeb00720c */ /* 0x000fe40003f85070 */
[----:B-1----:R-:W-:Y:S01]  /*43d0*/  IMAD.WIDE R168, R0, 0x4, R168 ;  /* 0x0000000400a87825 */ /* 0x002fe200078e02a8 */
[----:B------:R1:W-:Y:S01]  /*43e0*/  LDGSTS.E [R147+0x1a008], desc[UR16][R174.64], P6 ;  /* 0x1a008000ae937fae */ /* 0x0003e2000b121850 */
[----:B------:R-:W-:Y:S02]  /*43f0*/  ISETP.NE.U32.AND P6, PT, R236, RZ, PT ;  /* 0x000000ffec00720c */ /* 0x000fe40003fc5070 */
[----:B-----5:R-:W-:Y:S01]  /*4400*/  IMAD.WIDE R156, R0, 0x4, R156 ;  /* 0x00000004009c7825 */ /* 0x020fe200078e029c */
[----:B------:R5:W-:Y:S01]  /*4410*/  LDGSTS.E [R185+0x1a000], desc[UR16][R172.64], P1 ;  /* 0x1a000000acb97fae */ /* 0x000be20008921850 */
[----:B------:R-:W-:-:S02]  /*4420*/  ISETP.NE.U32.AND P1, PT, R187, RZ, PT ;  /* 0x000000ffbb00720c */ /* 0x000fc40003f25070 */
[----:B------:R-:W-:Y:S01]  /*4430*/  IMAD.WIDE R86, R0, 0x4, R86 ;  /* 0x0000000400567825 */ /* 0x000fe200078e0256 */
[----:B------:R5:W-:Y:S01]  /*4440*/  LDGSTS.E [R185+0x1a008], desc[UR16][R152.64], P3 ;  /* 0x1a00800098b97fae */ /* 0x000be20009921850 */
[----:B------:R-:W-:Y:S02]  /*4450*/  ISETP.NE.U32.AND P3, PT, R188, RZ, PT ;  /* 0x000000ffbc00720c */ /* 0x000fe40003f65070 */
[C---:B------:R-:W-:Y:S01]  /*4460*/  IMAD.WIDE R166, R0.reuse, 0x4, R166 ;  /* 0x0000000400a67825 */ /* 0x040fe200078e02a6 */
[----:B------:R-:W0:Y:S03]  /*4470*/  LDGDEPBAR ;  /* 0x00000000000079af */ /* 0x000e260000000000 */
[C---:B------:R-:W-:Y:S01]  /*4480*/  IMAD.WIDE R164, R0.reuse, 0x4, R164 ;  /* 0x0000000400a47825 */ /* 0x040fe200078e02a4 */
[----:B------:R5:W-:Y:S03]  /*4490*/  LDGSTS.E [R229+0x4000], desc[UR16][R170.64], P2 ;  /* 0x04000000aae57fae */ /* 0x000be60009121850 */
        /* <DEDUP_REMOVED lines=10> */
[C---:B--2---:R-:W-:Y:S01]  /*4540*/  IMAD.WIDE R176, R0.reuse, 0x4, R176 ;  /* 0x0000000400b07825 */ /* 0x044fe200078e02b0 */
[----:B------:R2:W-:Y:S03]  /*4550*/  LDGSTS.E [R229+0x5800], desc[UR16][R46.64], P2 ;  /* 0x058000002ee57fae */ /* 0x0005e60009121850 */
[C---:B---3--:R-:W-:Y:S01]  /*4560*/  IMAD.WIDE R154, R0.reuse, 0x4, R154 ;  /* 0x00000004009a7825 */ /* 0x048fe200078e029a */
[----:B------:R3:W-:Y:S03]  /*4570*/  LDGSTS.E [R229+0x5c00], desc[UR16][R44.64], P2 ;  /* 0x05c000002ce57fae */ /* 0x0007e60009121850 */
[C---:B----4-:R-:W-:Y:S01]  /*4580*/  IMAD.WIDE R160, R0.reuse, 0x4, R160 ;  /* 0x0000000400a07825 */ /* 0x050fe200078e02a0 */
[----:B------:R4:W-:Y:S03]  /*4590*/  LDGSTS.E [R229+0x6000], desc[UR16][R42.64], P2 ;  /* 0x060000002ae57fae */ /* 0x0009e60009121850 */
[C---:B-1----:R-:W-:Y:S01]  /*45a0*/  IMAD.WIDE R174, R0.reuse, 0x4, R174 ;  /* 0x0000000400ae7825 */ /* 0x042fe200078e02ae */
[----:B------:R1:W-:Y:S03]  /*45b0*/  LDGSTS.E [R229+0x6400], desc[UR16][R40.64], P2 ;  /* 0x0640000028e57fae */ /* 0x0003e60009121850 */
[C---:B-----5:R-:W-:Y:S01]  /*45c0*/  IMAD.WIDE R172, R0.reuse, 0x4, R172 ;  /* 0x0000000400ac7825 */ /* 0x060fe200078e02ac */
[----:B------:R5:W-:Y:S03]  /*45d0*/  LDGSTS.E [R229+0x6800], desc[UR16][R38.64], P2 ;  /* 0x0680000026e57fae */ /* 0x000be60009121850 */
[----:B------:R-:W-:Y:S01]  /*45e0*/  IMAD.WIDE R152, R0, 0x4, R152 ;  /* 0x0000000400987825 */ /* 0x000fe200078e0298 */
        /* <DEDUP_REMOVED lines=39> */
[----:B---3--:R-:W-:Y:S01]  /*4860*/  IMAD.WIDE R24, R151, 0x4, R24 ;  /* 0x0000000497187825 */ /* 0x008fe200078e0218 */
[----:B------:R3:W-:Y:S01]  /*4870*/  LDGSTS.E [R143+0x7e00], desc[UR16][R56.64], P2 ;  /* 0x07e00000388f7fae */ /* 0x0007e20009121850 */
[----:B------:R-:W-:-:S02]  /*4880*/  ISETP.NE.U32.AND P2, PT, R189, RZ, PT ;  /* 0x000000ffbd00720c */ /* 0x000fc40003f45070 */
[C---:B----4-:R-:W-:Y:S01]  /*4890*/  IMAD.WIDE R78, R151.reuse, 0x4, R78 ;  /* 0x00000004974e7825 */ /* 0x050fe200078e024e */
[----:B------:R-:W0:Y:S03]  /*48a0*/  LDGDEPBAR ;  /* 0x00000000000079af */ /* 0x000e260000000000 */
[C---:B-1----:R-:W-:Y:S01]  /*48b0*/  IMAD.WIDE R76, R151.reuse, 0x4, R76 ;  /* 0x00000004974c7825 */ /* 0x042fe200078e024c */
[----:B------:R-:W-:Y:S03]  /*48c0*/  BAR.SYNC.DEFER_BLOCKING 0x0 ;  /* 0x0000000000007b1d */ /* 0x000fe60000010000 */
[----:B-----5:R-:W-:-:S04]  /*48d0*/  IMAD.WIDE R74, R151, 0x4, R74 ;  /* 0x00000004974a7825 */ /* 0x020fc800078e024a */
[----:B------:R-:W-:-:S04]  /*48e0*/  IMAD.WIDE R72, R151, 0x4, R72 ;  /* 0x0000000497487825 */ /* 0x000fc800078e0248 */
[----:B------:R-:W-:-:S04]  /*48f0*/  IMAD.WIDE R70, R151, 0x4, R70 ;  /* 0x0000000497467825 */ /* 0x000fc800078e0246 */
[----:B------:R-:W-:-:S04]  /*4900*/  IMAD.WIDE R68, R151, 0x4, R68 ;  /* 0x0000000497447825 */ /* 0x000fc800078e0244 */
[----:B------:R-:W-:-:S04]  /*4910*/  IMAD.WIDE R66, R151, 0x4, R66 ;  /* 0x0000000497427825 */ /* 0x000fc800078e0242 */
[C---:B------:R-:W-:Y:S01]  /*4920*/  IMAD.WIDE R64, R151.reuse, 0x4, R64 ;  /* 0x0000000497407825 */ /* 0x040fe200078e0240 */
[----:B------:R-:W-:Y:S01]  /*4930*/  @!PT LDS RZ, [RZ] ;  /* 0x00000000fffff984 */ /* 0x000fe20000000800 */
[----:B------:R-:W-:Y:S01]  /*4940*/  @!PT LDS RZ, [RZ] ;  /* 0x00000000fffff984 */ /* 0x000fe20000000800 */
[----:B------:R-:W-:Y:S01]  /*4950*/  @!PT LDS RZ, [RZ] ;  /* 0x00000000fffff984 */ /* 0x000fe20000000800 */
        /* <DEDUP_REMOVED lines=8> */
[----:B--2---:R-:W-:Y:S01]  /*49e0*/  IMAD.WIDE R58, R151, 0x4, R58 ;  /* 0x00000004973a7825 */ /* 0x004fe200078e023a */
[----:B------:R2:W-:Y:S01]  /*49f0*/  LDGSTS.E [R139+0x1c008], desc[UR16][R166.64], P3 ;  /* 0x1c008000a68b7fae */ /* 0x0005e20009921850 */
[----:B------:R-:W-:Y:S02]  /*4a00*/  ISETP.NE.U32.AND P3, PT, R193, RZ, PT ;  /* 0x000000ffc100720c */ /* 0x000fe40003f65070 */
[----:B---3--:R-:W-:Y:S01]  /*4a10*/  IMAD.WIDE R56, R151, 0x4, R56 ;  /* 0x0000000497387825 */ /* 0x008fe200078e0238 */
[----:B------:R3:W-:Y:S01]  /*4a20*/  LDGSTS.E [R137+0x1c000], desc[UR16][R164.64], P2 ;  /* 0x1c000000a4897fae */ /* 0x0007e20009121850 */
[----:B------:R-:W-:Y:S02]  /*4a30*/  ISETP.NE.U32.AND P2, PT, R194, RZ, PT ;  /* 0x000000ffc200720c */ /* 0x000fe40003f45070 */
[----:B-1----:R-:W-:Y:S01]  /*4a40*/  IMAD.WIDE R168, R0, 0x4, R168 ;  /* 0x0000000400a87825 */ /* 0x002fe200078e02a8 */
[----:B------:R1:W-:Y:S01]  /*4a50*/  LDGSTS.E [R137+0x1c008], desc[UR16][R182.64], P4 ;  /* 0x1c008000b6897fae */ /* 0x0003e2000a121850 */
[----:B------:R-:W-:-:S02]  /*4a60*/  ISETP.NE.U32.AND P4, PT, R195, RZ, PT ;  /* 0x000000ffc300720c */ /* 0x000fc40003f85070 */
[----:B----4-:R-:W-:Y:S01]  /*4a70*/  IMAD.WIDE R156, R0, 0x4, R156 ;  /* 0x00000004009c7825 */ /* 0x010fe200078e029c */
[----:B------:R4:W-:Y:S01]  /*4a80*/  LDGSTS.E [R135+0x1c000], desc[UR16][R180.64], P6 ;  /* 0x1c000000b4877fae */ /* 0x0009e2000b121850 */
[----:B------:R-:W-:Y:S02]  /*4a90*/  ISETP.NE.U32.AND P6, PT, R196, RZ, PT ;  /* 0x000000ffc400720c */ /* 0x000fe40003fc5070 */
[C---:B-----5:R-:W-:Y:S01]  /*4aa0*/  IMAD.WIDE R86, R0.reuse, 0x4, R86 ;  /* 0x0000000400567825 */ /* 0x060fe200078e0256 */
[----:B------:R5:W-:Y:S01]  /*4ab0*/  LDGSTS.E [R135+0x1c008], desc[UR16][R84.64], P1 ;  /* 0x1c00800054877fae */ /* 0x000be20008921850 */
[----:B------:R-:W-:Y:S02]  /*4ac0*/  ISETP.NE.U32.AND P1, PT, R197, RZ, PT ;  /* 0x000000ffc500720c */ /* 0x000fe40003f25070 */
[----:B--2---:R-:W-:Y:S01]  /*4ad0*/  IMAD.WIDE R166, R0, 0x4, R166 ;  /* 0x0000000400a67825 */ /* 0x004fe200078e02a6 */
[----:B------:R2:W-:Y:S01]  /*4ae0*/  LDGSTS.E [R133+0x1c000], desc[UR16][R178.64], P3 ;  /* 0x1c000000b2857fae */ /* 0x0005e20009921850 */
[----:B------:R-:W-:-:S02]  /*4af0*/  ISETP.NE.U32.AND P3, PT, R198, RZ, PT ;  /* 0x000000ffc600720c */ /* 0x000fc40003f65070 */
[C---:B---3--:R-:W-:Y:S01]  /*4b00*/  IMAD.WIDE R164, R0.reuse, 0x4, R164 ;  /* 0x0000000400a47825 */ /* 0x048fe200078e02a4 */
[----:B------:R3:W-:Y:S01]  /*4b10*/  LDGSTS.E [R133+0x1c008], desc[UR16][R162.64], P2 ;  /* 0x1c008000a2857fae */ /* 0x0007e20009121850 */
[----:B------:R-:W-:Y:S02]  /*4b20*/  ISETP.NE.U32.AND P2, PT, R199, RZ, PT ;  /* 0x000000ffc700720c */ /* 0x000fe40003f45070 */
[----:B-1----:R-:W-:Y:S01]  /*4b30*/  IMAD.WIDE R182, R0, 0x4, R182 ;  /* 0x0000000400b67825 */ /* 0x002fe200078e02b6 */
[----:B------:R1:W-:Y:S01]  /*4b40*/  LDGSTS.E [R145+0x1c000], desc[UR16][R176.64], P4 ;  /* 0x1c000000b0917fae */ /* 0x0003e2000a121850 */
[----:B------:R-:W-:Y:S02]  /*4b50*/  ISETP.NE.U32.AND P4, PT, R200, RZ, PT ;  /* 0x000000ffc800720c */ /* 0x000fe40003f85070 */
[----:B----4-:R-:W-:Y:S01]  /*4b60*/  IMAD.WIDE R180, R0, 0x4, R180 ;  /* 0x0000000400b47825 */ /* 0x010fe200078e02b4 */
[----:B------:R4:W-:Y:S01]  /*4b70*/  LDGSTS.E [R145+0x1c008], desc[UR16][R154.64], P6 ;  /* 0x1c0080009a917fae */ /* 0x0009e2000b121850 */
[----:B------:R-:W-:-:S02]  /*4b80*/  ISETP.NE.U32.AND P6, PT, R201, RZ, PT ;  /* 0x000000ffc900720c */ /* 0x000fc40003fc5070 */
[----:B-----5:R-:W-:Y:S01]  /*4b90*/  IMAD.WIDE R84, R0, 0x4, R84 ;  /* 0x0000000400547825 */ /* 0x020fe200078e0254 */
        /* <DEDUP_REMOVED lines=8> */
[C---:B-1----:R-:W-:Y:S01]  /*4c20*/  IMAD.WIDE R176, R0.reuse, 0x4, R176 ;  /* 0x0000000400b07825 */ /* 0x042fe200078e02b0 */
[----:B------:R1:W-:Y:S01]  /*4c30*/  LDGSTS.E [R185+0x1c008], desc[UR16][R152.64], P4 ;  /* 0x1c00800098b97fae */ /* 0x0003e2000a121850 */
[----:B------:R-:W-:Y:S02]  /*4c40*/  ISETP.NE.U32.AND P4, PT, R205, RZ, PT ;  /* 0x000000ffcd00720c */ /* 0x000fe40003f85070 */
[C---:B----4-:R-:W-:Y:S01]  /*4c50*/  IMAD.WIDE R154, R0.reuse, 0x4, R154 ;  /* 0x00000004009a7825 */ /* 0x050fe200078e029a */
[----:B------:R-:W0:Y:S03]  /*4c60*/  LDGDEPBAR ;  /* 0x00000000000079af */ /* 0x000e260000000000 */
[C---:B-----5:R-:W-:Y:S01]  /*4c70*/  IMAD.WIDE R160, R0.reuse, 0x4, R160 ;  /* 0x0000000400a07825 */ /* 0x060fe200078e02a0 */
[----:B------:R4:W-:Y:S03]  /*4c80*/  LDGSTS.E [R229+0x8000], desc[UR16][R170.64], P0 ;  /* 0x08000000aae57fae */ /* 0x0009e60008121850 */
[C---:B--2---:R-:W-:Y:S01]  /*4c90*/  IMAD.WIDE R174, R0.reuse, 0x4, R174 ;  /* 0x0000000400ae7825 */ /* 0x044fe200078e02ae */
[----:B------:R2:W-:Y:S03]  /*4ca0*/  LDGSTS.E [R229+0x8400], desc[UR16][R26.64], P0 ;  /* 0x084000001ae57fae */ /* 0x0005e60008121850 */
[C---:B---3--:R-:W-:Y:S01]  /*4cb0*/  IMAD.WIDE R172, R0.reuse, 0x4, R172 ;  /* 0x0000000400ac7825 */ /* 0x048fe200078e02ac */
[----:B------:R3:W-:Y:S03]  /*4cc0*/  LDGSTS.E [R229+0x8800], desc[UR16][R54.64], P0 ;  /* 0x0880000036e57fae */ /* 0x0007e60008121850 */
[----:B-1----:R-:W-:Y:S01]  /*4cd0*/  IMAD.WIDE R152, R0, 0x4, R152 ;  /* 0x0000000400987825 */ /* 0x002fe200078e0298 */
[----:B------:R1:W-:Y:S03]  /*4ce0*/  LDGSTS.E [R229+0x8c00], desc[UR16][R52.64], P0 ;  /* 0x08c0000034e57fae */ /* 0x0003e60008121850 */
[C---:B----4-:R-:W-:Y:S01]  /*4cf0*/  IMAD.WIDE R170, R151.reuse, 0x4, R170 ;  /* 0x0000000497aa7825 */ /* 0x050fe200078e02aa */
[----:B------:R4:W-:Y:S03]  /*4d00*/  LDGSTS.E [R229+0x9000], desc[UR16][R50.64], P0 ;  /* 0x0900000032e57fae */ /* 0x0009e60008121850 */
[C---:B--2---:R-:W-:Y:S01]  /*4d10*/  IMAD.WIDE R26, R151.reuse, 0x4, R26 ;  /* 0x00000004971a7825 */ /* 0x044fe200078e021a */
[----:B------:R2:W-:Y:S03]  /*4d20*/  LDGSTS.E [R229+0x9400], desc[UR16][R48.64], P0 ;  /* 0x0940000030e57fae */ /* 0x0005e60008121850 */
[C---:B---3--:R-:W-:Y:S01]  /*4d30*/  IMAD.WIDE R54, R151.reuse, 0x4, R54 ;  /* 0x0000000497367825 */ /* 0x048fe200078e0236 */
[----:B------:R3:W-:Y:S03]  /*4d40*/  LDGSTS.E [R229+0x9800], desc[UR16][R46.64], P0 ;  /* 0x098000002ee57fae */ /* 0x0007e60008121850 */
[C---:B-1----:R-:W-:Y:S01]  /*4d50*/  IMAD.WIDE R52, R151.reuse, 0x4, R52 ;  /* 0x0000000497347825 */ /* 0x042fe200078e0234 */
        /* <DEDUP_REMOVED lines=47> */
[----:B-1----:R-:W-:Y:S01]  /*5050*/  IMAD.WIDE R64, R151, 0x4, R64 ;  /* 0x0000000497407825 */ /* 0x002fe200078e0240 */
[----:B------:R1:W-:Y:S01]  /*5060*/  LDGSTS.E [R143+0xbe00], desc[UR16][R56.64], P0 ;  /* 0x0be00000388f7fae */ /* 0x0003e20008121850 */
[----:B------:R-:W-:-:S02]  /*5070*/  ISETP.NE.U32.AND P0, PT, R206, RZ, PT ;  /* 0x000000ffce00720c */ /* 0x000fc40003f05070 */
[C---:B----4-:R-:W-:Y:S01]  /*5080*/  IMAD.WIDE R62, R151.reuse, 0x4, R62 ;  /* 0x00000004973e7825 */ /* 0x050fe200078e023e */
[----:B------:R-:W0:Y:S03]  /*5090*/  LDGDEPBAR ;  /* 0x00000000000079af */ /* 0x000e260000000000 */
[C---:B--2---:R-:W-:Y:S01]  /*50a0*/  IMAD.WIDE R60, R151.reuse, 0x4, R60 ;  /* 0x00000004973c7825 */ /* 0x044fe200078e023c */
[----:B------:R-:W-:Y:S03]  /*50b0*/  BAR.SYNC.DEFER_BLOCKING 0x0 ;  /* 0x0000000000007b1d */ /* 0x000fe60000010000 */
[----:B---3--:R-:W-:-:S04]  /*50c0*/  IMAD.WIDE R58, R151, 0x4, R58 ;  /* 0x00000004973a7825 */ /* 0x008fc800078e023a */
[----:B-1----:R-:W-:Y:S01]  /*50d0*/  IMAD.WIDE R56, R151, 0x4, R56 ;  /* 0x0000000497387825 */ /* 0x002fe200078e0238 */
[----:B------:R-:W-:Y:S01]  /*50e0*/  @!PT LDS RZ, [RZ] ;  /* 0x00000000fffff984 */ /* 0x000fe20000000800 */
[----:B------:R-:W-:Y:S01]  /*50f0*/  @!PT LDS RZ, [RZ] ;  /* 0x00000000fffff984 */ /* 0x000fe20000000800 */
[----:B------:R-:W-:Y:S01]  /*5100*/  @!PT LDS RZ, [RZ] ;  /* 0x00000000fffff984 */ /* 0x000fe20000000800 */
[----:B------:R1:W-:Y:S01]  /*5110*/  LDGSTS.E [R141+0x1e000], desc[UR16][R168.64], P6 ;  /* 0x1e000000a88d7fae */ /* 0x0003e2000b121850 */
[----:B------:R-:W-:-:S03]  /*5120*/  ISETP.NE.U32.AND P6, PT, R207, RZ, PT ;  /* 0x000000ffcf00720c */ /* 0x000fc60003fc5070 */
[----:B------:R2:W-:Y:S01]  /*5130*/  LDGSTS.E [R141+0x1e008], desc[UR16][R156.64], P1 ;  /* 0x1e0080009c8d7fae */ /* 0x0005e20008921850 */
[----:B------:R-:W-:-:S03]  /*5140*/  ISETP.NE.U32.AND P1, PT, R208, RZ, PT ;  /* 0x000000ffd000720c */ /* 0x000fc60003f25070 */
[----:B------:R3:W-:Y:S01]  /*5150*/  LDGSTS.E [R139+0x1e000], desc[UR16][R86.64], P3 ;  /* 0x1e000000568b7fae */ /* 0x0007e20009921850 */
[----:B------:R-:W-:-:S03]  /*5160*/  ISETP.NE.U32.AND P3, PT, R209, RZ, PT ;  /* 0x000000ffd100720c */ /* 0x000fc60003f65070 */
[----:B------:R4:W-:Y:S01]  /*5170*/  LDGSTS.E [R139+0x1e008], desc[UR16][R166.64], P2 ;  /* 0x1e008000a68b7fae */ /* 0x0009e20009121850 */
[----:B------:R-:W-:Y:S01]  /*5180*/  ISETP.NE.U32.AND P2, PT, R210, RZ, PT ;  /* 0x000000ffd200720c */ /* 0x000fe20003f45070 */
[C---:B-1----:R-:W-:Y:S02]  /*5190*/  IMAD.WIDE R168, R0.reuse, 0x4, R168 ;  /* 0x0000000400a87825 */ /* 0x042fe400078e02a8 */
[----:B------:R1:W-:Y:S01]  /*51a0*/  LDGSTS.E [R137+0x1e000], desc[UR16][R164.64], P4 ;  /* 0x1e000000a4897fae */ /* 0x0003e2000a121850 */
[----:B------:R-:W-:Y:S01]  /*51b0*/  ISETP.NE.U32.AND P4, PT, R211, RZ, PT ;  /* 0x000000ffd300720c */ /* 0x000fe20003f85070 */
[----:B--2---:R-:W-:Y:S02]  /*51c0*/  IMAD.WIDE R156, R0, 0x4, R156 ;  /* 0x00000004009c7825 */ /* 0x004fe400078e029c */
[----:B------:R2:W-:Y:S01]  /*51d0*/  LDGSTS.E [R137+0x1e008], desc[UR16][R182.64], P0 ;  /* 0x1e008000b6897fae */ /* 0x0005e20008121850 */
[----:B------:R-:W-:Y:S01]  /*51e0*/  ISETP.GT.AND P0, PT, R88, 0x9f, PT ;  /* 0x0000009f5800780c */ /* 0x000fe20003f04270 */
[----:B---3--:R-:W-:-:S02]  /*51f0*/  IMAD.WIDE R86, R0, 0x4, R86 ;  /* 0x0000000400567825 */ /* 0x008fc400078e0256 */
[----:B------:R3:W-:Y:S01]  /*5200*/  LDGSTS.E [R135+0x1e000], desc[UR16][R180.64], P6 ;  /* 0x1e000000b4877fae */ /* 0x0007e2000b121850 */
[----:B------:R-:W-:Y:S01]  /*5210*/  ISETP.NE.U32.AND P6, PT, R212, RZ, PT ;  /* 0x000000ffd400720c */ /* 0x000fe20003fc5070 */
[C---:B----4-:R-:W-:Y:S01]  /*5220*/  IMAD.WIDE R166, R0.reuse, 0x4, R166 ;  /* 0x0000000400a67825 */ /* 0x050fe200078e02a6 */
[----:B------:R-:W-:Y:S01]  /*5230*/  SEL R217, R217, RZ, P0 ;  /* 0x000000ffd9d97207 */ /* 0x000fe20000000000 */
[----:B------:R4:W-:Y:S01]  /*5240*/  LDGSTS.E [R135+0x1e008], desc[UR16][R84.64], P1 ;  /* 0x1e00800054877fae */ /* 0x0009e20008921850 */
[----:B------:R-:W-:Y:S01]  /*5250*/  ISETP.NE.U32.AND P1, PT, R213, RZ, PT ;  /* 0x000000ffd500720c */ /* 0x000fe20003f25070 */
[----:B-1----:R-:W-:Y:S01]  /*5260*/  IMAD.WIDE R164, R0, 0x4, R164 ;  /* 0x0000000400a47825 */ /* 0x002fe200078e02a4 */
[----:B------:R-:W-:Y:S01]  /*5270*/  SEL R218, R218, RZ, P0 ;  /* 0x000000ffdada7207 */ /* 0x000fe20000000000 */
[----:B------:R1:W-:Y:S01]  /*5280*/  LDGSTS.E [R133+0x1e000], desc[UR16][R178.64], P3 ;  /* 0x1e000000b2857fae */ /* 0x0003e20009921850 */
[----:B------:R-:W-:Y:S01]  /*5290*/  SEL R219, R219, RZ, P0 ;  /* 0x000000ffdbdb7207 */ /* 0x000fe20000000000 */
[----:B--2---:R-:W-:Y:S01]  /*52a0*/  IMAD.WIDE R182, R0, 0x4, R182 ;  /* 0x0000000400b67825 */ /* 0x004fe200078e02b6 */
[----:B------:R-:W-:Y:S01]  /*52b0*/  ISETP.NE.U32.AND P3, PT, R217, RZ, PT ;  /* 0x000000ffd900720c */ /* 0x000fe20003f65070 */
[----:B------:R2:W-:Y:S01]  /*52c0*/  LDGSTS.E [R133+0x1e008], desc[UR16][R162.64], P2 ;  /* 0x1e008000a2857fae */ /* 0x0005e20009121850 */
[----:B------:R-:W-:Y:S01]  /*52d0*/  ISETP.NE.U32.AND P2, PT, R214, RZ, PT ;  /* 0x000000ffd600720c */ /* 0x000fe20003f45070 */
[----:B---3--:R-:W-:Y:S01]  /*52e0*/  IMAD.WIDE R180, R0, 0x4, R180 ;  /* 0x0000000400b47825 */ /* 0x008fe200078e02b4 */
[----:B------:R-:W-:Y:S01]  /*52f0*/  SEL R220, R220, RZ, P0 ;  /* 0x000000ffdcdc7207 */ /* 0x000fe20000000000 */
[----:B------:R3:W-:Y:S01]  /*5300*/  LDGSTS.E [R145+0x1e000], desc[UR16][R176.64], P4 ;  /* 0x1e000000b0917fae */ /* 0x0007e2000a121850 */
[----:B------:R-:W-:Y:S01]  /*5310*/  ISETP.NE.U32.AND P4, PT, R215, RZ, PT ;  /* 0x000000ffd700720c */ /* 0x000fe20003f85070 */
[----:B----4-:R-:W-:Y:S01]  /*5320*/  IMAD.WIDE R84, R0, 0x4, R84 ;  /* 0x0000000400547825 */ /* 0x010fe200078e0254 */
[----:B------:R-:W-:Y:S01]  /*5330*/  SEL R221, R221, RZ, P0 ;  /* 0x000000ffdddd7207 */ /* 0x000fe20000000000 */
[----:B------:R4:W-:Y:S01]  /*5340*/  LDGSTS.E [R145+0x1e008], desc[UR16][R154.64], P6 ;  /* 0x1e0080009a917fae */ /* 0x0009e2000b121850 */
[----:B------:R-:W-:Y:S01]  /*5350*/  ISETP.NE.U32.AND P6, PT, R216, RZ, PT ;  /* 0x000000ffd800720c */ /* 0x000fe20003fc5070 */
[----:B-1----:R-:W-:Y:S01]  /*5360*/  IMAD.WIDE R178, R0, 0x4, R178 ;  /* 0x0000000400b27825 */ /* 0x002fe200078e02b2 */
[----:B------:R-:W-:Y:S01]  /*5370*/  SEL R222, R222, RZ, P0 ;  /* 0x000000ffdede7207 */ /* 0x000fe20000000000 */
[----:B------:R1:W-:Y:S01]  /*5380*/  LDGSTS.E [R147+0x1e000], desc[UR16][R160.64], P1 ;  /* 0x1e000000a0937fae */ /* 0x0003e20008921850 */
[----:B------:R-:W-:Y:S01]  /*5390*/  ISETP.NE.U32.AND P1, PT, R218, RZ, PT ;  /* 0x000000ffda00720c */ /* 0x000fe20003f25070 */
[C---:B--2---:R-:W-:Y:S01]  /*53a0*/  IMAD.WIDE R162, R0.reuse, 0x4, R162 ;  /* 0x0000000400a27825 */ /* 0x044fe200078e02a2 */
[----:B------:R-:W-:Y:S01]  /*53b0*/  SEL R223, R223, RZ, P0 ;  /* 0x000000ffdfdf7207 */ /* 0x000fe20000000000 */
[----:B------:R2:W-:Y:S01]  /*53c0*/  LDGSTS.E [R147+0x1e008], desc[UR16][R174.64], P2 ;  /* 0x1e008000ae937fae */ /* 0x0005e20009121850 */
[----:B------:R-:W-:Y:S01]  /*53d0*/  ISETP.NE.U32.AND P2, PT, R219, RZ, PT ;  /* 0x000000ffdb00720c */ /* 0x000fe20003f45070 */
[----:B---3--:R-:W-:Y:S01]  /*53e0*/  IMAD.WIDE R176, R0, 0x4, R176 ;  /* 0x0000000400b07825 */ /* 0x008fe200078e02b0 */
[----:B------:R-:W-:Y:S01]  /*53f0*/  SEL R224, R224, RZ, P0 ;  /* 0x000000ffe0e07207 */ /* 0x000fe20000000000 */
        /* <DEDUP_REMOVED lines=8> */
[----:B------:R-:W0:Y:S01]  /*5480*/  LDGDEPBAR ;  /* 0x00000000000079af */ /* 0x000e220000000000 */
[----:B------:R-:W-:Y:S01]  /*5490*/  SEL R227, R227, RZ, P0 ;  /* 0x000000ffe3e37207 */ /* 0x000fe20000000000 */
[----:B--2---:R-:W-:Y:S01]  /*54a0*/  IMAD.WIDE R174, R0, 0x4, R174 ;  /* 0x0000000400ae7825 */ /* 0x004fe200078e02ae */
[----:B------:R-:W-:Y:S01]  /*54b0*/  SEL R228, R228, RZ, P0 ;  /* 0x000000ffe4e47207 */ /* 0x000fe20000000000 */
[----:B------:R1:W-:Y:S02]  /*54c0*/  LDGSTS.E [R229+0xc000], desc[UR16][R170.64], P5 ;  /* 0x0c000000aae57fae */ /* 0x0003e4000a921850 */
[----:B---3--:R-:W-:-:S02]  /*54d0*/  IMAD.WIDE R172, R0, 0x4, R172 ;  /* 0x0000000400ac7825 */ /* 0x008fc400078e02ac */
[----:B------:R2:W-:Y:S02]  /*54e0*/  LDGSTS.E [R229+0xc400], desc[UR16][R26.64], P5 ;  /* 0x0c4000001ae57fae */ /* 0x0005e4000a921850 */
[----:B----4-:R-:W-:Y:S02]  /*54f0*/  IMAD.WIDE R152, R0, 0x4, R152 ;  /* 0x0000000400987825 */ /* 0x010fe400078e0298 */
        /* <DEDUP_REMOVED lines=59> */
[C---:B-1----:R-:W-:Y:S02]  /*58b0*/  IMAD.WIDE R62, R151.reuse, 0x4, R62 ;  /* 0x00000004973e7825 */ /* 0x042fe400078e023e */
[----:B------:R-:W0:Y:S02]  /*58c0*/  LDGDEPBAR ;  /* 0x00000000000079af */ /* 0x000e240000000000 */
[C---:B--2---:R-:W-:Y:S01]  /*58d0*/  IMAD.WIDE R60, R151.reuse, 0x4, R60 ;  /* 0x00000004973c7825 */ /* 0x044fe200078e023c */
[----:B------:R-:W-:Y:S03]  /*58e0*/  BAR.SYNC.DEFER_BLOCKING 0x0 ;  /* 0x0000000000007b1d */ /* 0x000fe60000010000 */
[----:B---3--:R-:W-:-:S04]  /*58f0*/  IMAD.WIDE R58, R151, 0x4, R58 ;  /* 0x00000004973a7825 */ /* 0x008fc800078e023a */
[----:B----4-:R-:W-:Y:S01]  /*5900*/  IMAD.WIDE R56, R151, 0x4, R56 ;  /* 0x0000000497387825 */ /* 0x010fe200078e0238 */
[----:B------:R-:W-:Y:S01]  /*5910*/  @!PT LDS RZ, [RZ] ;  /* 0x00000000fffff984 */ /* 0x000fe20000000800 */
[----:B------:R-:W-:Y:S01]  /*5920*/  @!PT LDS RZ, [RZ] ;  /* 0x00000000fffff984 */ /* 0x000fe20000000800 */
[----:B------:R-:W-:Y:S01]  /*5930*/  @!PT LDS RZ, [RZ] ;  /* 0x00000000fffff984 */ /* 0x000fe20000000800 */
[----:B------:R-:W-:Y:S01]  /*5940*/  LDGSTS.E [R141+0x20000], desc[UR16][R168.64], P3 ;  /* 0x20000000a88d7fae */ /* 0x000fe20009921850 */
[----:B------:R-:W-:-:S03]  /*5950*/  ISETP.NE.U32.AND P3, PT, R223, RZ, PT ;  /* 0x000000ffdf00720c */ /* 0x000fc60003f65070 */
[----:B------:R-:W-:Y:S01]  /*5960*/  LDGSTS.E [R141+0x20008], desc[UR16][R156.64], P1 ;  /* 0x200080009c8d7fae */ /* 0x000fe20008921850 */
[----:B------:R-:W-:-:S03]  /*5970*/  ISETP.NE.U32.AND P1, PT, R224, RZ, PT ;  /* 0x000000ffe000720c */ /* 0x000fc60003f25070 */
[----:B------:R1:W-:Y:S01]  /*5980*/  LDGSTS.E [R139+0x20000], desc[UR16][R86.64], P2 ;  /* 0x20000000568b7fae */ /* 0x0003e20009121850 */
[----:B------:R-:W-:-:S03]  /*5990*/  ISETP.NE.U32.AND P2, PT, R225, RZ, PT ;  /* 0x000000ffe100720c */ /* 0x000fc60003f45070 */
[----:B------:R-:W-:Y:S01]  /*59a0*/  LDGSTS.E [R139+0x20008], desc[UR16][R166.64], P4 ;  /* 0x20008000a68b7fae */ /* 0x000fe2000a121850 */
[----:B------:R-:W-:-:S03]  /*59b0*/  ISETP.NE.U32.AND P4, PT, R226, RZ, PT ;  /* 0x000000ffe200720c */ /* 0x000fc60003f85070 */
[----:B------:R-:W-:Y:S01]  /*59c0*/  LDGSTS.E [R137+0x20000], desc[UR16][R164.64], P6 ;  /* 0x20000000a4897fae */ /* 0x000fe2000b121850 */
[----:B------:R-:W-:-:S03]  /*59d0*/  ISETP.NE.U32.AND P6, PT, R227, RZ, PT ;  /* 0x000000ffe300720c */ /* 0x000fc60003fc5070 */
[----:B------:R-:W-:Y:S01]  /*59e0*/  LDGSTS.E [R137+0x20008], desc[UR16][R182.64], P5 ;  /* 0x20008000b6897fae */ /* 0x000fe2000a921850 */
[----:B------:R-:W-:-:S03]  /*59f0*/  ISETP.GE.AND P5, PT, R15, UR5, PT ;  /* 0x000000050f007c0c */ /* 0x000fc6000bfa6270 */
[----:B------:R-:W-:Y:S01]  /*5a00*/  LDGSTS.E [R135+0x20000], desc[UR16][R180.64], P3 ;  /* 0x20000000b4877fae */ /* 0x000fe20009921850 */
[----:B-1----:R-:W-:Y:S02]  /*5a10*/  SEL R86, RZ, 0x4, P5 ;  /* 0x00000004ff567807 */ /* 0x002fe40002800000 */
[----:B------:R-:W-:Y:S01]  /*5a20*/  ISETP.GE.AND P5, PT, R9, UR5, PT ;  /* 0x0000000509007c0c */ /* 0x000fe2000bfa6270 */
[----:B------:R1:W-:Y:S01]  /*5a30*/  LDGSTS.E [R135+0x20008], desc[UR16][R84.64], P1 ;  /* 0x2000800054877fae */ /* 0x0003e20008921850 */
[----:B------:R-:W-:Y:S02]  /*5a40*/  ISETP.GE.AND P1, PT, R13, UR5, PT ;  /* 0x000000050d007c0c */ /* 0x000fe4000bf26270 */
[----:B------:R-:W-:Y:S01]  /*5a50*/  SEL R86, R86, RZ, P0 ;  /* 0x000000ff56567207 */ /* 0x000fe20000000000 */
[----:B------:R-:W-:Y:S01]  /*5a60*/  LDGSTS.E [R133+0x20000], desc[UR16][R178.64], P2 ;  /* 0x20000000b2857fae */ /* 0x000fe20009121850 */
[----:B------:R-:W-:Y:S02]  /*5a70*/  ISETP.GE.AND P2, PT, R11, UR5, PT ;  /* 0x000000050b007c0c */ /* 0x000fe4000bf46270 */
[----:B------:R-:W-:Y:S01]  /*5a80*/  SEL R87, RZ, 0x4, P1 ;  /* 0x00000004ff577807 */ /* 0x000fe20000800000 */
[----:B------:R2:W-:Y:S01]  /*5a90*/  LDGSTS.E [R133+0x20008], desc[UR16][R162.64], P4 ;  /* 0x20008000a2857fae */ /* 0x0005e2000a121850 */
[----:B------:R-:W-:-:S02]  /*5aa0*/  ISETP.NE.U32.AND P1, PT, R86, RZ, PT ;  /* 0x000000ff5600720c */ /* 0x000fc40003f25070 */
[----:B------:R-:W-:Y:S01]  /*5ab0*/  SEL R86, RZ, 0x4, P2 ;  /* 0x00000004ff567807 */ /* 0x000fe20001000000 */
[----:B------:R-:W-:Y:S01]  /*5ac0*/  LDGSTS.E [R145+0x20000], desc[UR16][R176.64], P6 ;  /* 0x20000000b0917fae */ /* 0x000fe2000b121850 */
[----:B------:R-:W-:Y:S02]  /*5ad0*/  ISETP.GE.AND P2, PT, R90, UR5, PT ;  /* 0x000000055a007c0c */ /* 0x000fe4000bf46270 */
[----:B-1----:R-:W-:Y:S02]  /*5ae0*/  SEL R84, RZ, 0x4, P5 ;  /* 0x00000004ff547807 */ /* 0x002fe40002800000 */
[----:B------:R-:W-:Y:S02]  /*5af0*/  SEL R87, R87, RZ, P0 ;  /* 0x000000ff57577207 */ /* 0x000fe40000000000 */
[----:B------:R-:W-:Y:S01]  /*5b00*/  SEL R85, RZ, 0x4, P2 ;  /* 0x00000004ff557807 */ /* 0x000fe20001000000 */
[----:B--2---:R-:W1:Y:S01]  /*5b10*/  S2R R133, SR_TID.X ;  /* 0x0000000000857919 */ /* 0x004e620000002100 */
[----:B------:R-:W-:-:S02]  /*5b20*/  SEL R86, R86, RZ, P0 ;  /* 0x000000ff56567207 */ /* 0x000fc40000000000 */
[----:B------:R-:W-:Y:S02]  /*5b30*/  ISETP.NE.U32.AND P3, PT, R228, RZ, PT ;  /* 0x000000ffe400720c */ /* 0x000fe40003f65070 */
[----:B------:R-:W-:Y:S02]  /*5b40*/  SEL R84, R84, RZ, P0 ;  /* 0x000000ff54547207 */ /* 0x000fe40000000000 */
[----:B------:R-:W-:Y:S02]  /*5b50*/  ISETP.NE.U32.AND P5, PT, R87, RZ, PT ;  /* 0x000000ff5700720c */ /* 0x000fe40003fa5070 */
[----:B------:R-:W-:Y:S02]  /*5b60*/  SEL R85, R85, RZ, P0 ;  /* 0x000000ff55557207 */ /* 0x000fe40000000000 */
[----:B------:R-:W-:Y:S02]  /*5b70*/  ISETP.NE.U32.AND P2, PT, R86, RZ, PT ;  /* 0x000000ff5600720c */ /* 0x000fe40003f45070 */
[----:B------:R-:W-:-:S02]  /*5b80*/  CS2R R86, SRZ ;  /* 0x0000000000567805 */ /* 0x000fc4000001ff00 */
[----:B------:R-:W-:Y:S02]  /*5b90*/  ISETP.NE.U32.AND P0, PT, R84, RZ, PT ;  /* 0x000000ff5400720c */ /* 0x000fe40003f05070 */
[----:B------:R-:W-:Y:S01]  /*5ba0*/  ISETP.NE.U32.AND P4, PT, R85, RZ, PT ;  /* 0x000000ff5500720c */ /* 0x000fe20003f85070 */
[----:B------:R-:W-:Y:S01]  /*5bb0*/  LDGSTS.E [R145+0x20008], desc[UR16][R154.64], P3 ;  /* 0x200080009a917fae */ /* 0x000fe20009921850 */
[----:B------:R-:W-:-:S03]  /*5bc0*/  CS2R R84, SRZ ;  /* 0x0000000000547805 */ /* 0x000fc6000001ff00 */
[----:B------:R-:W-:Y:S04]  /*5bd0*/  LDGSTS.E [R147+0x20000], desc[UR16][R160.64], P1 ;  /* 0x20000000a0937fae */ /* 0x000fe80008921850 */
[----:B------:R-:W-:Y:S04]  /*5be0*/  LDGSTS.E [R147+0x20008], desc[UR16][R174.64], P5 ;  /* 0x20008000ae937fae */ /* 0x000fe8000a921850 */
[----:B------:R-:W-:Y:S04]  /*5bf0*/  LDGSTS.E [R185+0x20000], desc[UR16][R172.64], P2 ;  /* 0x20000000acb97fae */ /* 0x000fe80009121850 */
[----:B------:R2:W-:Y:S01]  /*5c00*/  LDGSTS.E [R185+0x20008], desc[UR16][R152.64], P0 ;  /* 0x2000800098b97fae */ /* 0x0005e20008121850 */
[----:B------:R-:W-:Y:S01]  /*5c10*/  ISETP.GE.AND P0, PT, R88, 0x20, PT ;  /* 0x000000205800780c */ /* 0x000fe20003f06270 */
[----:B-1----:R-:W-:-:S02]  /*5c20*/  IMAD.SHL.U32 R135, R133, 0x80, RZ ;  /* 0x0000008085877824 */ /* 0x002fc400078e00ff */
[----:B------:R-:W0:Y:S01]  /*5c30*/  LDGDEPBAR ;  /* 0x00000000000079af */ /* 0x000e220000000000 */
[----:B------:R-:W-:Y:S02]  /*5c40*/  IMAD.SHL.U32 R137, R133, 0x10, RZ ;  /* 0x0000001085897824 */ /* 0x000fe400078e00ff */
[----:B------:R-:W-:Y:S01]  /*5c50*/  LOP3.LUT R135, R135, 0x400, RZ, 0xc0, !PT ;  /* 0x0000040087877812 */ /* 0x000fe200078ec0ff */
[----:B------:R-:W-:Y:S04]  /*5c60*/  LDGSTS.E [R229+0x10000], desc[UR16][R170.64], P4 ;  /* 0x10000000aae57fae */ /* 0x000fe8000a121850 */
[----:B------:R1:W-:Y:S01]  /*5c70*/  LDGSTS.E [R229+0x10400], desc[UR16][R26.64], P4 ;  /* 0x104000001ae57fae */ /* 0x0003e2000a121850 */
[----:B--2---:R-:W-:-:S03]  /*5c80*/  IMAD.SHL.U32 R152, R133, 0x8, RZ ;  /* 0x0000000885987824 */ /* 0x004fc600078e00ff */
[----:B------:R2:W-:Y:S02]  /*5c90*/  LDGSTS.E [R229+0x10800], desc[UR16][R54.64], P4 ;  /* 0x1080000036e57fae */ /* 0x0005e4000a121850 */
[----:B------:R-:W-:Y:S02]  /*5ca0*/  LOP3.LUT R152, R152, 0x380, RZ, 0xc0, !PT ;  /* 0x0000038098987812 */ /* 0x000fe400078ec0ff */
[----:B------:R3:W-:Y:S04]  /*5cb0*/  LDGSTS.E [R229+0x10c00], desc[UR16][R52.64], P4 ;  /* 0x10c0000034e57fae */ /* 0x0007e8000a121850 */
[----:B------:R4:W-:Y:S01]  /*5cc0*/  LDGSTS.E [R229+0x11000], desc[UR16][R50.64], P4 ;  /* 0x1100000032e57fae */ /* 0x0009e2000a121850 */
[----:B-1----:R-:W-:-:S03]  /*5cd0*/  CS2R R26, SRZ ;  /* 0x00000000001a7805 */ /* 0x002fc6000001ff00 */
[----:B------:R1:W-:Y:S01]  /*5ce0*/  LDGSTS.E [R229+0x11400], desc[UR16][R48.64], P4 ;  /* 0x1140000030e57fae */ /* 0x0003e2000a121850 */
[----:B--2---:R-:W-:-:S03]  /*5cf0*/  CS2R R54, SRZ ;  /* 0x0000000000367805 */ /* 0x004fc6000001ff00 */
[----:B------:R2:W-:Y:S01]  /*5d00*/  LDGSTS.E [R229+0x11800], desc[UR16][R46.64], P4 ;  /* 0x118000002ee57fae */ /* 0x0005e2000a121850 */
[----:B---3--:R-:W-:-:S03]  /*5d10*/  CS2R R52, SRZ ;  /* 0x0000000000347805 */ /* 0x008fc6000001ff00 */
[----:B------:R3:W-:Y:S01]  /*5d20*/  LDGSTS.E [R229+0x11c00], desc[UR16][R44.64], P4 ;  /* 0x11c000002ce57fae */ /* 0x0007e2000a121850 */
[----:B----4-:R-:W-:-:S03]  /*5d30*/  CS2R R50, SRZ ;  /* 0x0000000000327805 */ /* 0x010fc6000001ff00 */
        /* <DEDUP_REMOVED lines=16> */
[----:B------:R-:W-:Y:S01]  /*5e40*/  LDGSTS.E [R143+0x10200], desc[UR16][R158.64], P4 ;  /* 0x102000009e8f7fae */ /* 0x000fe2000a121850 */
[----:B-1----:R-:W-:-:S03]  /*5e50*/  CS2R R32, SRZ ;  /* 0x0000000000207805 */ /* 0x002fc6000001ff00 */
[----:B------:R1:W-:Y:S01]  /*5e60*/  LDGSTS.E [R143+0x10600], desc[UR16][R82.64], P4 ;  /* 0x10600000528f7fae */ /* 0x0003e2000a121850 */
[----:B--2---:R-:W-:-:S03]  /*5e70*/  CS2R R30, SRZ ;  /* 0x00000000001e7805 */ /* 0x004fc6000001ff00 */
[----:B------:R2:W-:Y:S01]  /*5e80*/  LDGSTS.E [R143+0x10a00], desc[UR16][R80.64], P4 ;  /* 0x10a00000508f7fae */ /* 0x0005e2000a121850 */
[----:B---3--:R-:W-:-:S03]  /*5e90*/  CS2R R28, SRZ ;  /* 0x00000000001c7805 */ /* 0x008fc6000001ff00 */
        /* <DEDUP_REMOVED lines=25> */
[----:B------:R-:W0:Y:S01]  /*6030*/  LDGDEPBAR ;  /* 0x00000000000079af */ /* 0x000e220000000000 */
[----:B-1----:R-:W-:Y:S02]  /*6040*/  CS2R R60, SRZ ;  /* 0x00000000003c7805 */ /* 0x002fe4000001ff00 */
[----:B--2---:R-:W-:Y:S02]  /*6050*/  CS2R R58, SRZ ;  /* 0x00000000003a7805 */ /* 0x004fe4000001ff00 */
[----:B---3--:R-:W-:Y:S01]  /*6060*/  CS2R R56, SRZ ;  /* 0x0000000000387805 */ /* 0x008fe2000001ff00 */
[----:B------:R-:W-:Y:S06]  /*6070*/  @!P0 BRA `(.L_x_0) ;  /* 0x0000002000308947 */ /* 0x000fec0003800000 */
[----:B------:R-:W-:Y:S01]  /*6080*/  SHF.R.S32.HI R195, RZ, 0x1f, R123 ;  /* 0x0000001fffc37819 */ /* 0x000fe2000001147b */
[----:B------:R-:W1:Y:S01]  /*6090*/  LDC.64 R26, c[0x0][0x218] ;  /* 0x00008600ff1a7b82 */ /* 0x000e620000000a00 */
[----:B------:R-:W-:Y:S01]  /*60a0*/  IADD3 R220, P3, R123, R14, RZ ;  /* 0x0000000e7bdc7210 */ /* 0x000fe20007f7e0ff */
[----:B------:R-:W-:Y:S01]  /*60b0*/  IMAD R29, R9, R150, RZ ;  /* 0x00000096091d7224 */ /* 0x000fe200078e02ff */
[----:B------:R-:W-:Y:S01]  /*60c0*/  IADD3 R213, P2, R123, R16, RZ ;  /* 0x000000107bd57210 */ /* 0x000fe20007f5e0ff */
[----:B------:R-:W-:Y:S01]  /*60d0*/  IMAD R169, R11, R150, RZ ;  /* 0x000000960ba97224 */ /* 0x000fe200078e02ff */
[----:B------:R-:W-:Y:S01]  /*60e0*/  IADD3 R221, P4, R123, R12, RZ ;  /* 0x0000000c7bdd7210 */ /* 0x000fe20007f9e0ff */
[----:B------:R-:W-:Y:S01]  /*60f0*/  IMAD R167, R13, R150, RZ ;  /* 0x000000960da77224 */ /* 0x000fe200078e02ff */
[----:B------:R-:W-:Y:S01]  /*6100*/  IADD3 R209, P1, R123, R186, RZ ;  /* 0x000000ba7bd17210 */ /* 0x000fe20007f3e0ff */
[----:B------:R-:W-:Y:S01]  /*6110*/  IMAD R165, R15, R150, RZ ;  /* 0x000000960fa57224 */ /* 0x000fe200078e02ff */
[----:B------:R-:W-:-:S02]  /*6120*/  LEA.HI.X.SX32 R225, R14, R195, 0x1, P3 ;  /* 0x000000c30ee17211 */ /* 0x000fc400018f0eff */
[----:B------:R-:W-:Y:S02]  /*6130*/  CS2R R34, SRZ ;  /* 0x0000000000227805 */ /* 0x000fe4000001ff00 */
[----:B------:R-:W-:Y:S02]  /*6140*/  LEA.HI.X.SX32 R226, R16, R195, 0x1, P2 ;  /* 0x000000c310e27211 */ /* 0x000fe400010f0eff */
[----:B------:R-:W-:Y:S02]  /*6150*/  CS2R R36, SRZ ;  /* 0x0000000000247805 */ /* 0x000fe4000001ff00 */
[C---:B------:R-:W-:Y:S02]  /*6160*/  IADD3 R189, P3, R123.reuse, R140, RZ ;  /* 0x0000008c7bbd7210 */ /* 0x040fe40007f7e0ff */
[----:B------:R-:W-:Y:S02]  /*6170*/  CS2R R38, SRZ ;  /* 0x0000000000267805 */ /* 0x000fe4000001ff00 */
[----:B------:R-:W-:-:S02]  /*6180*/  IADD3 R181, P2, R123, R138, RZ ;  /* 0x0000008a7bb57210 */ /* 0x000fc40007f5e0ff */
[----:B------:R-:W-:Y:S02]  /*6190*/  CS2R R40, SRZ ;  /* 0x0000000000287805 */ /* 0x000fe4000001ff00 */
[----:B------:R-:W-:Y:S02]  /*61a0*/  LEA.HI.X.SX32 R228, R12, R195, 0x1, P4 ;  /* 0x000000c30ce47211 */ /* 0x000fe400020f0eff */
[----:B------:R-:W-:Y:S02]  /*61b0*/  CS2R R42, SRZ ;  /* 0x00000000002a7805 */ /* 0x000fe4000001ff00 */
[C---:B------:R-:W-:Y:S02]  /*61c0*/  IADD3 R205, P0, R123.reuse, R184, RZ ;  /* 0x000000b87bcd7210 */ /* 0x040fe40007f1e0ff */
[----:B------:R-:W-:Y:S02]  /*61d0*/  CS2R R44, SRZ ;  /* 0x00000000002c7805 */ /* 0x000fe4000001ff00 */
[----:B------:R-:W-:-:S02]  /*61e0*/  IADD3 R201, P6, R123, R146, RZ ;  /* 0x000000927bc97210 */ /* 0x000fc40007fde0ff */
[----:B------:R-:W-:Y:S02]  /*61f0*/  CS2R R46, SRZ ;  /* 0x00000000002e7805 */ /* 0x000fe4000001ff00 */
[----:B------:R-:W-:Y:S01]  /*6200*/  IADD3 R200, P5, R123, R144, RZ ;  /* 0x000000907bc87210 */ /* 0x000fe20007fbe0ff */
[----:B-1----:R-:W-:Y:S01]  /*6210*/  IMAD.WIDE.U32 R26, R151, 0x14, R26 ;  /* 0x00000014971a7825 */ /* 0x002fe200078e001a */
[C---:B------:R-:W-:Y:S02]  /*6220*/  IADD3 R197, P4, R123.reuse, R142, RZ ;  /* 0x0000008e7bc57210 */ /* 0x040fe40007f9e0ff */
[----:B------:R-:W-:Y:S02]  /*6230*/  CS2R R48, SRZ ;  /* 0x0000000000307805 */ /* 0x000fe4000001ff00 */
[----:B------:R-:W-:Y:S01]  /*6240*/  LEA.HI.X.SX32 R224, R186, R195, 0x1, P1 ;  /* 0x000000c3bae07211 */ /* 0x000fe200008f0eff */
[----:B------:R-:W-:Y:S01]  /*6250*/  IMAD.MOV.U32 R190, RZ, RZ, R26 ;  /* 0x000000ffffbe7224 */ /* 0x000fe200078e001a */
[----:B------:R-:W-:-:S02]  /*6260*/  IADD3 R179, P1, R123, R136, RZ ;  /* 0x000000887bb37210 */ /* 0x000fc40007f3e0ff */
[----:B------:R-:W-:Y:S02]  /*6270*/  CS2R R50, SRZ ;  /* 0x0000000000327805 */ /* 0x000fe4000001ff00 */
[-C--:B------:R-:W-:Y:S02]  /*6280*/  LEA.HI.X.SX32 R214, R140, R195.reuse, 0x1, P3 ;  /* 0x000000c38cd67211 */ /* 0x080fe400018f0eff */
[----:B------:R-:W-:Y:S02]  /*6290*/  CS2R R52, SRZ ;  /* 0x0000000000347805 */ /* 0x000fe4000001ff00 */
[----:B------:R-:W-:Y:S02]  /*62a0*/  LEA.HI.X.SX32 R212, R138, R195, 0x1, P2 ;  /* 0x000000c38ad47211 */ /* 0x000fe400010f0eff */
[----:B------:R-:W-:Y:S02]  /*62b0*/  CS2R R54, SRZ ;  /* 0x0000000000367805 */ /* 0x000fe4000001ff00 */
[----:B------:R-:W-:-:S02]  /*62c0*/  SHF.R.S32.HI R25, RZ, 0x1f, R88 ;  /* 0x0000001fff197819 */ /* 0x000fc40000011458 */
[----:B------:R-:W-:Y:S02]  /*62d0*/  CS2R R56, SRZ ;  /* 0x0000000000387805 */ /* 0x000fe4000001ff00 */
[C---:B------:R-:W-:Y:S02]  /*62e0*/  IADD3 R145, P3, R123.reuse, R126, RZ ;  /* 0x0000007e7b917210 */ /* 0x040fe40007f7e0ff */
[----:B------:R-:W-:Y:S02]  /*62f0*/  CS2R R58, SRZ ;  /* 0x00000000003a7805 */ /* 0x000fe4000001ff00 */
[----:B------:R-:W-:Y:S02]  /*6300*/  IADD3 R147, P2, R123, R124, RZ ;  /* 0x0000007c7b937210 */ /* 0x000fe40007f5e0ff */
[----:B------:R-:W-:Y:S02]  /*6310*/  CS2R R60, SRZ ;  /* 0x00000000003c7805 */ /* 0x000fe4000001ff00 */
[----:B------:R-:W-:-:S02]  /*6320*/  LEA.HI.X.SX32 R222, R184, R195, 0x1, P0 ;  /* 0x000000c3b8de7211 */ /* 0x000fc400000f0eff */
[----:B------:R-:W-:Y:S02]  /*6330*/  CS2R R62, SRZ ;  /* 0x00000000003e7805 */ /* 0x000fe4000001ff00 */
[-C--:B------:R-:W-:Y:S02]  /*6340*/  LEA.HI.X.SX32 R218, R146, R195.reuse, 0x1, P6 ;  /* 0x000000c392da7211 */ /* 0x080fe400030f0eff */
[----:B------:R-:W-:Y:S02]  /*6350*/  CS2R R64, SRZ ;  /* 0x0000000000407805 */ /* 0x000fe4000001ff00 */
[-C--:B------:R-:W-:Y:S02]  /*6360*/  LEA.HI.X.SX32 R217, R144, R195.reuse, 0x1, P5 ;  /* 0x000000c390d97211 */ /* 0x080fe400028f0eff */
[----:B------:R-:W-:Y:S02]  /*6370*/  CS2R R66, SRZ ;  /* 0x0000000000427805 */ /* 0x000fe4000001ff00 */
[----:B------:R-:W-:-:S02]  /*6380*/  LEA.HI.X.SX32 R216, R142, R195, 0x1, P4 ;  /* 0x000000c38ed87211 */ /* 0x000fc400020f0eff */
[----:B------:R-:W-:Y:S02]  /*6390*/  CS2R R68, SRZ ;  /* 0x0000000000447805 */ /* 0x000fe4000001ff00 */
[C---:B------:R-:W-:Y:S02]  /*63a0*/  IADD3 R177, P0, R123.reuse, R134, RZ ;  /* 0x000000867bb17210 */ /* 0x040fe40007f1e0ff */
[----:B------:R-:W-:Y:S02]  /*63b0*/  CS2R R70, SRZ ;  /* 0x0000000000467805 */ /* 0x000fe4000001ff00 */
[C---:B------:R-:W-:Y:S02]  /*63c0*/  IADD3 R139, P6, R123.reuse, R132, RZ ;  /* 0x000000847b8b7210 */ /* 0x040fe40007fde0ff */
[----:B------:R-:W-:Y:S02]  /*63d0*/  CS2R R72, SRZ ;  /* 0x0000000000487805 */ /* 0x000fe4000001ff00 */
[----:B------:R-:W-:-:S02]  /*63e0*/  IADD3 R141, P5, R123, R130, RZ ;  /* 0x000000827b8d7210 */ /* 0x000fc40007fbe0ff */
[----:B------:R-:W-:Y:S02]  /*63f0*/  CS2R R74, SRZ ;  /* 0x00000000004a7805 */ /* 0x000fe4000001ff00 */
[C---:B------:R-:W-:Y:S02]  /*6400*/  IADD3 R143, P4, R123.reuse, R128, RZ ;  /* 0x000000807b8f7210 */ /* 0x040fe40007f9e0ff */
[----:B------:R-:W-:Y:S02]  /*6410*/  CS2R R76, SRZ ;  /* 0x00000000004c7805 */ /* 0x000fe4000001ff00 */
[----:B------:R-:W-:Y:S02]  /*6420*/  LEA.HI.X.SX32 R210, R136, R195, 0x1, P1 ;  /* 0x000000c388d27211 */ /* 0x000fe400008f0eff */
[----:B------:R-:W-:Y:S02]  /*6430*/  CS2R R78, SRZ ;  /* 0x00000000004e7805 */ /* 0x000fe4000001ff00 */
[----:B------:R-:W-:-:S02]  /*6440*/  IADD3 R153, P1, R123, R122, RZ ;  /* 0x0000007a7b997210 */ /* 0x000fc40007f3e0ff */
[----:B------:R-:W-:Y:S02]  /*6450*/  CS2R R80, SRZ ;  /* 0x0000000000507805 */ /* 0x000fe4000001ff00 */
[-C--:B------:R-:W-:Y:S02]  /*6460*/  LEA.HI.X.SX32 R198, R126, R195.reuse, 0x1, P3 ;  /* 0x000000c37ec67211 */ /* 0x080fe400018f0eff */
[----:B------:R-:W-:Y:S02]  /*6470*/  CS2R R82, SRZ ;  /* 0x0000000000527805 */ /* 0x000fe4000001ff00 */
[----:B------:R-:W-:Y:S02]  /*6480*/  LEA.HI.X.SX32 R124, R124, R195, 0x1, P2 ;  /* 0x000000c37c7c7211 */ /* 0x000fe400010f0eff */
[----:B------:R-:W-:Y:S02]  /*6490*/  CS2R R84, SRZ ;  /* 0x0000000000547805 */ /* 0x000fe4000001ff00 */
[----:B------:R-:W-:-:S02]  /*64a0*/  LEA.HI R174, R25, R88, RZ, 0x5 ;  /* 0x0000005819ae7211 */ /* 0x000fc400078f28ff */
[----:B------:R-:W-:Y:S02]  /*64b0*/  CS2R R86, SRZ ;  /* 0x0000000000567805 */ /* 0x000fe4000001ff00 */
[C---:B------:R-:W-:Y:S01]  /*64c0*/  IADD3 R136, P3, R123.reuse, R112, RZ ;  /* 0x000000707b887210 */ /* 0x040fe20007f7e0ff */
[----:B------:R-:W1:Y:S01]  /*64d0*/  LDC.64 R24, c[0x0][0x210] ;  /* 0x00008400ff187b82 */ /* 0x000e620000000a00 */
[----:B------:R-:W-:Y:S01]  /*64e0*/  IADD3 R138, P2, R123, R110, RZ ;  /* 0x0000006e7b8a7210 */ /* 0x000fe20007f5e0ff */
[----:B------:R-:W-:Y:S01]  /*64f0*/  UIADD3 UR12, UR12, -0xa0, URZ ;  /* 0xffffff600c0c7890 */ /* 0x000fe2000fffe03f */
[-C--:B------:R-:W-:Y:S01]  /*6500*/  LEA.HI.X.SX32 R208, R134, R195.reuse, 0x1, P0 ;  /* 0x000000c386d07211 */ /* 0x080fe200000f0eff */
[----:B------:R-:W-:Y:S01]  /*6510*/  UMOV UR13, 0x4 ;  /* 0x00000004000d7882 */ /* 0x000fe20000000000 */
[-C--:B------:R-:W-:Y:S01]  /*6520*/  LEA.HI.X.SX32 R206, R132, R195.reuse, 0x1, P6 ;  /* 0x000000c384ce7211 */ /* 0x080fe200030f0eff */
[----:B------:R-:W-:Y:S01]  /*6530*/  UMOV UR14, 0xffffffff ;  /* 0xffffffff000e7882 */ /* 0x000fe20000000000 */
[-C--:B------:R-:W-:Y:S01]  /*6540*/  LEA.HI.X.SX32 R204, R130, R195.reuse, 0x1, P5 ;  /* 0x000000c382cc7211 */ /* 0x080fe200028f0eff */
[----:B------:R-:W-:Y:S01]  /*6550*/  UMOV UR4, URZ ;  /* 0x0000003f00047c82 */ /* 0x000fe20008000000 */
[----:B------:R-:W-:-:S02]  /*6560*/  LEA.HI.X.SX32 R202, R128, R195, 0x1, P4 ;  /* 0x000000c380ca7211 */ /* 0x000fc400020f0eff */
[C---:B------:R-:W-:Y:S02]  /*6570*/  IADD3 R155, P0, R123.reuse, R120, RZ ;  /* 0x000000787b9b7210 */ /* 0x040fe40007f1e0ff */
[C---:B------:R-:W-:Y:S02]  /*6580*/  IADD3 R157, P6, R123.reuse, R118, RZ ;  /* 0x000000767b9d7210 */ /* 0x040fe40007fde0ff */
[C---:B------:R-:W-:Y:S02]  /*6590*/  IADD3 R132, P5, R123.reuse, R116, RZ ;  /* 0x000000747b847210 */ /* 0x040fe40007fbe0ff */
[----:B------:R-:W-:Y:S02]  /*65a0*/  IADD3 R134, P4, R123, R114, RZ ;  /* 0x000000727b867210 */ /* 0x000fe40007f9e0ff */
[----:B------:R-:W-:Y:S01]  /*65b0*/  LEA.HI.X.SX32 R126, R122, R195, 0x1, P1 ;  /* 0x000000c37a7e7211 */ /* 0x000fe200008f0eff */
[----:B------:R-:W-:Y:S01]  /*65c0*/  IMAD.SHL.U32 R122, R145, 0x4, RZ ;  /* 0x00000004917a7824 */ /* 0x000fe200078e00ff */
[----:B------:R-:W-:-:S02]  /*65d0*/  IADD3 R140, P1, R123, R108, RZ ;  /* 0x0000006c7b8c7210 */ /* 0x000fc40007f3e0ff */
[-C--:B------:R-:W-:Y:S01]  /*65e0*/  LEA.HI.X.SX32 R161, R112, R195.reuse, 0x1, P3 ;  /* 0x000000c370a17211 */ /* 0x080fe200018f0eff */
[----:B-1----:R-:W-:Y:S01]  /*65f0*/  IMAD.WIDE.U32 R24, R0, 0x14, R24 ;  /* 0x0000001400187825 */ /* 0x002fe200078e0018 */
[-C--:B------:R-:W-:Y:S02]  /*6600*/  LEA.HI.X.SX32 R163, R110, R195.reuse, 0x1, P2 ;  /* 0x000000c36ea37211 */ /* 0x080fe400010f0eff */
[C---:B------:R-:W-:Y:S01]  /*6610*/  IADD3 R154, P3, R123.reuse, R98, RZ ;  /* 0x000000627b9a7210 */ /* 0x040fe20007f7e0ff */
[----:B------:R-:W-:Y:S01]  /*6620*/  IMAD.MOV.U32 R14, RZ, RZ, R24 ;  /* 0x000000ffff0e7224 */ /* 0x000fe200078e0018 */
[----:B------:R-:W-:Y:S01]  /*6630*/  IADD3 R156, P2, R123, R96, RZ ;  /* 0x000000607b9c7210 */ /* 0x000fe20007f5e0ff */
[----:B------:R-:W-:Y:S01]  /*6640*/  IMAD.SHL.U32 R110, R181, 0x4, RZ ;  /* 0x00000004b56e7824 */ /* 0x000fe200078e00ff */
[-C--:B------:R-:W-:Y:S01]  /*6650*/  LEA.HI.X.SX32 R128, R120, R195.reuse, 0x1, P0 ;  /* 0x000000c378807211 */ /* 0x080fe200000f0eff */
[----:B------:R-:W-:Y:S01]  /*6660*/  IMAD.SHL.U32 R120, R143, 0x4, RZ ;  /* 0x000000048f787824 */ /* 0x000fe200078e00ff */
[-C--:B------:R-:W-:Y:S01]  /*6670*/  LEA.HI.X.SX32 R130, R118, R195.reuse, 0x1, P6 ;  /* 0x000000c376827211 */ /* 0x080fe200030f0eff */
[----:B------:R-:W-:Y:S01]  /*6680*/  IMAD.SHL.U32 R118, R141, 0x4, RZ ;  /* 0x000000048d767824 */ /* 0x000fe200078e00ff */
[-C--:B------:R-:W-:Y:S01]  /*6690*/  LEA.HI.X.SX32 R173, R116, R195.reuse, 0x1, P5 ;  /* 0x000000c374ad7211 */ /* 0x080fe200028f0eff */
[----:B------:R-:W-:Y:S01]  /*66a0*/  IMAD.SHL.U32 R116, R139, 0x4, RZ ;  /* 0x000000048b747824 */ /* 0x000fe200078e00ff */
[----:B------:R-:W-:Y:S01]  /*66b0*/  LEA.HI.X.SX32 R159, R114, R195, 0x1, P4 ;  /* 0x000000c3729f7211 */ /* 0x000fe200020f0eff */
[----:B------:R-:W-:Y:S01]  /*66c0*/  IMAD.SHL.U32 R112, R179, 0x4, RZ ;  /* 0x00000004b3707824 */ /* 0x000fe200078e00ff */
[----:B------:R-:W-:Y:S01]  /*66d0*/  IADD3 R142, P0, R123, R106, RZ ;  /* 0x0000006a7b8e7210 */ /* 0x000fe20007f1e0ff */
[----:B------:R-:W-:Y:S01]  /*66e0*/  IMAD.SHL.U32 R114, R177, 0x4, RZ ;  /* 0x00000004b1727824 */ /* 0x000fe200078e00ff */
[----:B------:R-:W-:-:S02]  /*66f0*/  IADD3 R144, P6, R123, R104, RZ ;  /* 0x000000687b907210 */ /* 0x000fc40007fde0ff */
[C---:B------:R-:W-:Y:S02]  /*6700*/  IADD3 R146, P5, R123.reuse, R102, RZ ;  /* 0x000000667b927210 */ /* 0x040fe40007fbe0ff */
[----:B------:R-:W-:Y:S02]  /*6710*/  IADD3 R171, P4, R123, R100, RZ ;  /* 0x000000647bab7210 */ /* 0x000fe40007f9e0ff */
[-C--:B------:R-:W-:Y:S01]  /*6720*/  LEA.HI.X.SX32 R175, R108, R195.reuse, 0x1, P1 ;  /* 0x000000c36caf7211 */ /* 0x080fe200008f0eff */
[----:B------:R-:W-:Y:S01]  /*6730*/  IMAD.SHL.U32 R108, R189, 0x4, RZ ;  /* 0x00000004bd6c7824 */ /* 0x000fe200078e00ff */
[----:B------:R-:W-:Y:S01]  /*6740*/  IADD3 R158, P1, R123, R94, RZ ;  /* 0x0000005e7b9e7210 */ /* 0x000fe20007f3e0ff */
[----:B------:R-:W-:Y:S01]  /*6750*/  IMAD.SHL.U32 R150, R171, 0x4, RZ ;  /* 0x00000004ab967824 */ /* 0x000fe200078e00ff */
[-C--:B------:R-:W-:Y:S01]  /*6760*/  LEA.HI.X.SX32 R191, R98, R195.reuse, 0x1, P3 ;  /* 0x000000c362bf7211 */ /* 0x080fe200018f0eff */
[----:B------:R-:W-:Y:S01]  /*6770*/  IMAD.SHL.U32 R98, R209, 0x4, RZ ;  /* 0x00000004d1627824 */ /* 0x000fe200078e00ff */
[----:B------:R-:W-:Y:S01]  /*6780*/  LEA.HI.X.SX32 R193, R96, R195, 0x1, P2 ;  /* 0x000000c360c17211 */ /* 0x000fe200010f0eff */
[----:B------:R-:W-:Y:S01]  /*6790*/  IMAD.SHL.U32 R96, R213, 0x4, RZ ;  /* 0x00000004d5607824 */ /* 0x000fe200078e00ff */
[----:B------:R-:W-:-:S02]  /*67a0*/  SHF.R.S32.HI R12, RZ, 0x1f, R92 ;  /* 0x0000001fff0c7819 */ /* 0x000fc4000001145c */
[C---:B------:R-:W-:Y:S02]  /*67b0*/  IADD3 R199, P3, R92.reuse, R125, RZ ;  /* 0x0000007d5cc77210 */ /* 0x040fe40007f7e0ff */
[----:B------:R-:W-:Y:S02]  /*67c0*/  IADD3 R203, P2, R92, R121, RZ ;  /* 0x000000795ccb7210 */ /* 0x000fe40007f5e0ff */
[-C--:B------:R-:W-:Y:S01]  /*67d0*/  LEA.HI.X.SX32 R183, R106, R195.reuse, 0x1, P0 ;  /* 0x000000c36ab77211 */ /* 0x080fe200000f0eff */
        /* <DEDUP_REMOVED lines=9> */
[----:B------:R-:W-:-:S02]  /*6870*/  IADD3 R219, P1, R92, R111, RZ ;  /* 0x0000006f5cdb7210 */ /* 0x000fc40007f3e0ff */
[-C--:B------:R-:W-:Y:S02]  /*6880*/  LEA.HI.X.SX32 R194, R125, R12.reuse, 0x1, P3 ;  /* 0x0000000c7dc27211 */ /* 0x080fe400018f0eff */
[----:B------:R-:W-:Y:S02]  /*6890*/  LEA.HI.X.SX32 R192, R121, R12, 0x1, P2 ;  /* 0x0000000c79c07211 */ /* 0x000fe400010f0eff */
[C---:B------:R-:W-:Y:S02]  /*68a0*/  IADD3 R207, P0, R92.reuse, R119, RZ ;  /* 0x000000775ccf7210 */ /* 0x040fe40007f1e0ff */
[C---:B------:R-:W-:Y:S02]  /*68b0*/  IADD3 R211, P6, R92.reuse, R115, RZ ;  /* 0x000000735cd37210 */ /* 0x040fe40007fde0ff */
[C---:B------:R-:W-:Y:S02]  /*68c0*/  IADD3 R215, P5, R92.reuse, R113, RZ ;  /* 0x000000715cd77210 */ /* 0x040fe40007fbe0ff */
[----:B------:R-:W-:-:S02]  /*68d0*/  IADD3 R223, P4, R92, R107, RZ ;  /* 0x0000006b5cdf7210 */ /* 0x000fc40007f9e0ff */
[C---:B------:R-:W-:Y:S02]  /*68e0*/  IADD3 R227, P3, R92.reuse, R105, RZ ;  /* 0x000000695ce37210 */ /* 0x040fe40007f7e0ff */
[----:B------:R-:W-:Y:S02]  /*68f0*/  IADD3 R231, P2, R92, R103, RZ ;  /* 0x000000675ce77210 */ /* 0x000fe40007f5e0ff */
[----:B------:R-:W-:Y:S02]  /*6900*/  SHF.L.U64.HI R125, R139, 0x2, R206 ;  /* 0x000000028b7d7819 */ /* 0x000fe400000102ce */
[----:B------:R-:W-:Y:S02]  /*6910*/  SHF.L.U64.HI R139, R141, 0x2, R204 ;  /* 0x000000028d8b7819 */ /* 0x000fe400000102cc */
[----:B------:R-:W-:Y:S02]  /*6920*/  LEA.HI.X.SX32 R178, R111, R12, 0x1, P1 ;  /* 0x0000000c6fb27211 */ /* 0x000fe400008f0eff */
[----:B------:R-:W-:-:S02]  /*6930*/  SHF.L.U64.HI R141, R143, 0x2, R202 ;  /* 0x000000028f8d7819 */ /* 0x000fc400000102ca */
[-C--:B------:R-:W-:Y:S02]  /*6940*/  LEA.HI.X.SX32 R186, R119, R12.reuse, 0x1, P0 ;  /* 0x0000000c77ba7211 */ /* 0x080fe400000f0eff */
[-C--:B------:R-:W-:Y:S02]  /*6950*/  LEA.HI.X.SX32 R182, R115, R12.reuse, 0x1, P6 ;  /* 0x0000000c73b67211 */ /* 0x080fe400030f0eff */
[-C--:B------:R-:W-:Y:S02]  /*6960*/  LEA.HI.X.SX32 R180, R113, R12.reuse, 0x1, P5 ;  /* 0x0000000c71b47211 */ /* 0x080fe400028f0eff */
[----:B------:R-:W-:Y:S02]  /*6970*/  SHF.R.S32.HI R16, RZ, 0x1f, R151 ;  /* 0x0000001fff107819 */ /* 0x000fe40000011497 */
[----:B------:R-:W-:Y:S02]  /*6980*/  SHF.R.S32.HI R247, RZ, 0x1f, R0 ;  /* 0x0000001ffff77819 */ /* 0x000fe40000011400 */
[-C--:B------:R-:W-:Y:S01]  /*6990*/  LEA.HI.X.SX32 R176, R107, R12.reuse, 0x1, P4 ;  /* 0x0000000c6bb07211 */ /* 0x080fe200020f0eff */
[----:B------:R-:W-:Y:S01]  /*69a0*/  IMAD R31, R16, 0x14, RZ ;  /* 0x00000014101f7824 */ /* 0x000fe200078e02ff */
[-C--:B------:R-:W-:Y:S01]  /*69b0*/  LEA.HI.X.SX32 R172, R105, R12.reuse, 0x1, P3 ;  /* 0x0000000c69ac7211 */ /* 0x080fe200018f0eff */
[----:B------:R-:W-:Y:S01]  /*69c0*/  IMAD R33, R247, 0x14, RZ ;  /* 0x00000014f7217824 */ /* 0x000fe200078e02ff */
[----:B------:R-:W-:Y:S01]  /*69d0*/  LEA.HI.X.SX32 R168, R103, R12, 0x1, P2 ;  /* 0x0000000c67a87211 */ /* 0x000fe200010f0eff */
[----:B------:R-:W-:Y:S01]  /*69e0*/  IMAD.IADD R88, R27, 0x1, R31 ;  /* 0x000000011b587824 */ /* 0x000fe200078e021f */
[----:B------:R-:W-:-:S02]  /*69f0*/  IADD3 R251, P1, R92, R29, RZ ;  /* 0x0000001d5cfb7210 */ /* 0x000fc40007f3e0ff */
[----:B------:R-:W-:Y:S02]  /*6a00*/  CS2R R26, SRZ ;  /* 0x00000000001a7805 */ /* 0x000fe4000001ff00 */
[----:B------:R-:W-:Y:S02]  /*6a10*/  SHF.L.U64.HI R143, R145, 0x2, R198 ;  /* 0x00000002918f7819 */ /* 0x000fe400000102c6 */
[----:B------:R-:W-:Y:S02]  /*6a20*/  CS2R R30, SRZ ;  /* 0x00000000001e7805 */ /* 0x000fe4000001ff00 */
[C---:B------:R-:W-:Y:S02]  /*6a30*/  IADD3 R235, P0, R92.reuse, R99, RZ ;  /* 0x000000635ceb7210 */ /* 0x040fe40007f1e0ff */
[C---:B------:R-:W-:Y:S02]  /*6a40*/  IADD3 R239, P6, R92.reuse, R97, RZ ;  /* 0x000000615cef7210 */ /* 0x040fe40007fde0ff */
[----:B------:R-:W-:-:S02]  /*6a50*/  IADD3 R243, P5, R92, R95, RZ ;  /* 0x0000005f5cf37210 */ /* 0x000fc40007fbe0ff */
[C---:B------:R-:W-:Y:S02]  /*6a60*/  IADD3 R162, P2, R92.reuse, R169, RZ ;  /* 0x000000a95ca27210 */ /* 0x040fe40007f5e0ff */
[C---:B------:R-:W-:Y:S02]  /*6a70*/  IADD3 R184, P3, R92.reuse, R167, RZ ;  /* 0x000000a75cb87210 */ /* 0x040fe40007f7e0ff */
[----:B------:R-:W-:Y:S01]  /*6a80*/  IADD3 R188, P4, R92, R165, RZ ;  /* 0x000000a55cbc7210 */ /* 0x000fe20007f9e0ff */
[----:B------:R-:W-:Y:S01]  /*6a90*/  IMAD.SHL.U32 R92, R221, 0x4, RZ ;  /* 0x00000004dd5c7824 */ /* 0x000fe200078e00ff */
[C---:B------:R-:W-:Y:S01]  /*6aa0*/  SHF.L.U64.HI R145, R147.reuse, 0x2, R124 ;  /* 0x0000000293917819 */ /* 0x040fe2000001027c */
[----:B------:R-:W-:Y:S01]  /*6ab0*/  IMAD.SHL.U32 R124, R147, 0x4, RZ ;  /* 0x00000004937c7824 */ /* 0x000fe200078e00ff */
[C---:B------:R-:W-:Y:S01]  /*6ac0*/  SHF.L.U64.HI R147, R153.reuse, 0x2, R126 ;  /* 0x0000000299937819 */ /* 0x040fe2000001027e */
[----:B------:R-:W-:Y:S01]  /*6ad0*/  IMAD.SHL.U32 R126, R153, 0x4, RZ ;  /* 0x00000004997e7824 */ /* 0x000fe200078e00ff */
[----:B------:R-:W-:-:S02]  /*6ae0*/  LEA.HI.X.SX32 R160, R29, R12, 0x1, P1 ;  /* 0x0000000c1da07211 */ /* 0x000fc400008f0eff */
[----:B------:R-:W-:Y:S02]  /*6af0*/  CS2R R28, SRZ ;  /* 0x00000000001c7805 */ /* 0x000fe4000001ff00 */
[-C--:B------:R-:W-:Y:S02]  /*6b00*/  LEA.HI.X.SX32 R170, R99, R12.reuse, 0x1, P0 ;  /* 0x0000000c63aa7211 */ /* 0x080fe400000f0eff */
[-C--:B------:R-:W-:Y:S02]  /*6b10*/  LEA.HI.X.SX32 R166, R97, R12.reuse, 0x1, P6 ;  /* 0x0000000c61a67211 */ /* 0x080fe400030f0eff */
[-C--:B------:R-:W-:Y:S02]  /*6b20*/  LEA.HI.X.SX32 R164, R95, R12.reuse, 0x1, P5 ;  /* 0x0000000c5fa47211 */ /* 0x080fe400028f0eff */
[-C--:B------:R-:W-:Y:S02]  /*6b30*/  LEA.HI.X.SX32 R169, R169, R12.reuse, 0x1, P2 ;  /* 0x0000000ca9a97211 */ /* 0x080fe400010f0eff */
[----:B------:R-:W-:-:S02]  /*6b40*/  LEA.HI.X.SX32 R167, R167, R12, 0x1, P3 ;  /* 0x0000000ca7a77211 */ /* 0x000fc400018f0eff */
[----:B------:R-:W-:Y:S01]  /*6b50*/  LEA.HI.X.SX32 R165, R165, R12, 0x1, P4 ;  /* 0x0000000ca5a57211 */ /* 0x000fe200020f0eff */
[----:B------:R-:W-:Y:S01]  /*6b60*/  IMAD.IADD R12, R25, 0x1, R33 ;  /* 0x00000001190c7824 */ /* 0x000fe200078e0221 */
[C---:B------:R-:W-:Y:S01]  /*6b70*/  SHF.L.U64.HI R153, R155.reuse, 0x2, R128 ;  /* 0x000000029b997819 */ /* 0x040fe20000010280 */
[----:B------:R-:W-:Y:S01]  /*6b80*/  IMAD.SHL.U32 R128, R155, 0x4, RZ ;  /* 0x000000049b807824 */ /* 0x000fe200078e00ff */
[----:B------:R-:W-:Y:S02]  /*6b90*/  SHF.R.S32.HI R174, RZ, 0x5, R174 ;  /* 0x00000005ffae7819 */ /* 0x000fe400000114ae */
[----:B------:R-:W-:Y:S02]  /*6ba0*/  CS2R R24, SRZ ;  /* 0x0000000000187805 */ /* 0x000fe4000001ff00 */
[----:B------:R-:W-:Y:S02]  /*6bb0*/  SHF.L.U64.HI R103, R209, 0x2, R224 ;  /* 0x00000002d1677819 */ /* 0x000fe400000102e0 */
[----:B------:R-:W-:-:S02]  /*6bc0*/  CS2R R32, SRZ ;  /* 0x0000000000207805 */ /* 0x000fc4000001ff00 */
[----:B------:R-:W-:Y:S02]  /*6bd0*/  SHF.L.U64.HI R105, R205, 0x2, R222 ;  /* 0x00000002cd697819 */ /* 0x000fe400000102de */
[C---:B------:R-:W-:Y:S01]  /*6be0*/  SHF.L.U64.HI R155, R157.reuse, 0x2, R130 ;  /* 0x000000029d9b7819 */ /* 0x040fe20000010282 */
[----:B------:R-:W-:Y:S01]  /*6bf0*/  IMAD.SHL.U32 R130, R157, 0x4, RZ ;  /* 0x000000049d827824 */ /* 0x000fe200078e00ff */
[----:B------:R-:W-:Y:S02]  /*6c00*/  SHF.L.U64.HI R95, R221, 0x2, R228 ;  /* 0x00000002dd5f7819 */ /* 0x000fe400000102e4 */
[----:B------:R-:W-:Y:S02]  /*6c10*/  SHF.L.U64.HI R97, R220, 0x2, R225 ;  /* 0x00000002dc617819 */ /* 0x000fe400000102e1 */
[----:B------:R-:W-:Y:S02]  /*6c20*/  SHF.L.U64.HI R99, R213, 0x2, R226 ;  /* 0x00000002d5637819 */ /* 0x000fe400000102e2 */
[----:B------:R-:W-:-:S02]  /*6c30*/  SHF.L.U64.HI R107, R201, 0x2, R218 ;  /* 0x00000002c96b7819 */ /* 0x000fc400000102da */
[----:B------:R-:W-:Y:S02]  /*6c40*/  SHF.L.U64.HI R111, R200, 0x2, R217 ;  /* 0x00000002c86f7819 */ /* 0x000fe400000102d9 */
[----:B------:R-:W-:Y:S02]  /*6c50*/  SHF.L.U64.HI R113, R197, 0x2, R216 ;  /* 0x00000002c5717819 */ /* 0x000fe400000102d8 */
[C---:B------:R-:W-:Y:S01]  /*6c60*/  SHF.L.U64.HI R205, R207.reuse, 0x2, R186 ;  /* 0x00000002cfcd7819 */ /* 0x040fe200000102ba */
[----:B------:R-:W-:Y:S01]  /*6c70*/  IMAD.SHL.U32 R207, R207, 0x4, RZ ;  /* 0x00000004cfcf7824 */ /* 0x000fe200078e00ff */
[C---:B------:R-:W-:Y:S01]  /*6c80*/  SHF.L.U64.HI R209, R211.reuse, 0x2, R182 ;  /* 0x00000002d3d17819 */ /* 0x040fe200000102b6 */
[----:B------:R-:W-:Y:S01]  /*6c90*/  IMAD.SHL.U32 R211, R211, 0x4, RZ ;  /* 0x00000004d3d37824 */ /* 0x000fe200078e00ff */
[C---:B------:R-:W-:Y:S01]  /*6ca0*/  SHF.L.U64.HI R249, R251.reuse, 0x2, R160 ;  /* 0x00000002fbf97819 */ /* 0x040fe200000102a0 */
[----:B------:R-:W-:Y:S01]  /*6cb0*/  IMAD.SHL.U32 R251, R251, 0x4, RZ ;  /* 0x00000004fbfb7824 */ /* 0x000fe200078e00ff */
[----:B------:R-:W-:-:S02]  /*6cc0*/  SHF.L.U64.HI R115, R189, 0x2, R214 ;  /* 0x00000002bd737819 */ /* 0x000fc400000102d6 */
[C---:B------:R-:W-:Y:S01]  /*6cd0*/  SHF.L.U64.HI R157, R132.reuse, 0x2, R173 ;  /* 0x00000002849d7819 */ /* 0x040fe200000102ad */
[----:B------:R-:W-:Y:S01]  /*6ce0*/  IMAD.SHL.U32 R132, R132, 0x4, RZ ;  /* 0x0000000484847824 */ /* 0x000fe200078e00ff */
        /* <DEDUP_REMOVED lines=40> */
[----:B------:R-:W-:Y:S01]  /*6f70*/  SHF.L.U64.HI R245, R151, 0x2, R16 ;  /* 0x0000000297f57819 */ /* 0x000fe20000010210 */
[----:B------:R-:W-:Y:S01]  /*6f80*/  VIADD R16, R174, 0xfffffffb ;  /* 0xfffffffbae107836 */ /* 0x000fe20000000000 */
[C---:B------:R-:W-:Y:S01]  /*6f90*/  SHF.L.U64.HI R160, R162.reuse, 0x2, R169 ;  /* 0x00000002a2a07819 */ /* 0x040fe200000102a9 */
[----:B------:R-:W-:Y:S01]  /*6fa0*/  IMAD.SHL.U32 R162, R162, 0x4, RZ ;  /* 0x00000004a2a27824 */ /* 0x000fe200078e00ff */
[C---:B------:R-:W-:Y:S01]  /*6fb0*/  SHF.L.U64.HI R182, R184.reuse, 0x2, R167 ;  /* 0x00000002b8b67819 */ /* 0x040fe200000102a7 */
[----:B------:R-:W-:Y:S01]  /*6fc0*/  IMAD.SHL.U32 R184, R184, 0x4, RZ ;  /* 0x00000004b8b87824 */ /* 0x000fe200078e00ff */
[C---:B------:R-:W-:Y:S01]  /*6fd0*/  SHF.L.U64.HI R186, R188.reuse, 0x2, R165 ;  /* 0x00000002bcba7819 */ /* 0x040fe200000102a5 */
[----:B------:R-:W-:Y:S01]  /*6fe0*/  IMAD.SHL.U32 R188, R188, 0x4, RZ ;  /* 0x00000004bcbc7824 */ /* 0x000fe200078e00ff */
[----:B------:R-:W-:-:S02]  /*6ff0*/  SHF.L.U64.HI R119, R181, 0x2, R212 ;  /* 0x00000002b5777819 */ /* 0x000fc400000102d4 */
[----:B------:R-:W-:Y:S02]  /*7000*/  SHF.L.U64.HI R121, R179, 0x2, R210 ;  /* 0x00000002b3797819 */ /* 0x000fe400000102d2 */
[----:B------:R-:W-:Y:S02]  /*7010*/  SHF.L.U64.HI R123, R177, 0x2, R208 ;  /* 0x00000002b17b7819 */ /* 0x000fe400000102d0 */
[----:B------:R-:W-:Y:S02]  /*7020*/  SHF.L.U64.HI R189, R171, 0x2, R196 ;  /* 0x00000002abbd7819 */ /* 0x000fe400000102c4 */
[----:B------:R-:W-:-:S07]  /*7030*/  SHF.L.U64.HI R247, R0, 0x2, R247 ;  /* 0x0000000200f77819 */ /* 0x000fce00000102f7 */
.L_x_1:
[----:B------:R-:W-:Y:S01]  /*7040*/  UIADD3 UR14, UR14, 0x1, URZ ;  /* 0x000000010e0e7890 */ /* 0x000fe2000fffe03f */
[----:B------:R-:W-:-:S04]  /*7050*/  DEPBAR.LE SB0, 0x8 ;  /* 0x000082000000791a */ /* 0x000fc80000000000 */
[----:B------:R-:W-:Y:S01]  /*7060*/  BAR.SYNC.DEFER_BLOCKING 0x0 ;  /* 0x0000000000007b1d */ /* 0x000fe20000010000 */
[----:B------:R-:W-:Y:S01]  /*7070*/  UISETP.GT.AND UP0, UPT, UR14, 0x5, UPT ;  /* 0x000000050e00788c */ /* 0x000fe2000bf04270 */
[----:B------:R-:W-:Y:S01]  /*7080*/  ISETP.GE.AND P0, PT, R93, UR12, PT ;  /* 0x0000000c5d007c0c */ /* 0x000fe2000bf06270 */
[----:B------:R-:W-:Y:S01]  /*7090*/  UIADD3 UR13, UR13, 0x1, URZ ;  /* 0x000000010d0d7890 */ /* 0x000fe2000fffe03f */
[----:B------:R-:W-:Y:S01]  /*70a0*/  ISETP.LE.AND P2, PT, R16, UR4, PT ;  /* 0x0000000410007c0c */ /* 0x000fe2000bf43270 */
[----:B------:R-:W-:Y:S01]  /*70b0*/  USEL UR14, UR14, URZ, !UP0 ;  /* 0x0000003f0e0e7287 */ /* 0x000fe2000c000000 */
[----:B-1----:R-:W-:Y:S01]  /*70c0*/  SEL R164, RZ, 0x4, P0 ;  /* 0x00000004ffa47807 */ /* 0x002fe20000000000 */
[----:B------:R-:W-:Y:S01]  /*70d0*/  UMOV UR11, 0x40000040 ;  /* 0x40000040000b7882 */ /* 0x000fe20000000000 */
[----:B------:R-:W-:Y:S01]  /*70e0*/  UMOV UR9, 0x40000040 ;  /* 0x4000004000097882 */ /* 0x000fe20000000000 */
[----:B------:R-:W-:Y:S01]  /*70f0*/  ULEA UR5, UR14, UR7, 0xd ;  /* 0x000000070e057291 */ /* 0x000fe2000f8e683f */
[----:B------:R-:W-:Y:S01]  /*7100*/  ISETP.GE.AND P1, PT, R101, UR12, PT ;  /* 0x0000000c65007c0c */ /* 0x000fe2000bf26270 */
[----:B------:R-:W-:Y:S01]  /*7110*/  ULEA UR6, UR14, UR7, 0xe ;  /* 0x000000070e067291 */ /* 0x000fe2000f8e703f */
[----:B------:R-:W-:Y:S01]  /*7120*/  SEL R164, R164, RZ, !P2 ;  /* 0x000000ffa4a47207 */ /* 0x000fe20005000000 */
[----:B------:R-:W-:Y:S01]  /*7130*/  UIADD3 UR5, UR5, 0x18000, URZ ;  /* 0x0001800005057890 */ /* 0x000fe2000fffe03f */
[----:B------:R-:W-:Y:S01]  /*7140*/  SEL R165, RZ, 0x4, P1 ;  /* 0x00000004ffa57807 */ /* 0x000fe20000800000 */
[----:B------:R-:W-:Y:S01]  /*7150*/  USHF.R.U32.HI UR6, URZ, 0x4, UR6 ;  /* 0x000000043f067899 */ /* 0x000fe20008011606 */
[----:B------:R-:W-:Y:S01]  /*7160*/  ISETP.GE.AND P1, PT, R117, UR12, PT ;  /* 0x0000000c75007c0c */ /* 0x000fe2000bf26270 */
[----:B------:R-:W-:Y:S01]  /*7170*/  USHF.R.U32.HI UR5, URZ, 0x4, UR5 ;  /* 0x000000043f057899 */ /* 0x000fe20008011605 */
[----:B------:R-:W-:Y:S01]  /*7180*/  ISETP.NE.U32.AND P6, PT, R164, RZ, PT ;  /* 0x000000ffa400720c */ /* 0x000fe20003fc5070 */
[----:B------:R-:W-:Y:S01]  /*7190*/  USGXT.U32 UR10, UR6, 0xe ;  /* 0x0000000e060a789a */ /* 0x000fe20008000000 */
[----:B------:R-:W-:Y:S01]  /*71a0*/  ISETP.GE.AND P3, PT, R109, UR12, PT ;  /* 0x0000000c6d007c0c */ /* 0x000fe2000bf66270 */
[----:B------:R-:W-:Y:S01]  /*71b0*/  USGXT.U32 UR8, UR5, 0xe ;  /* 0x0000000e0508789a */ /* 0x000fe20008000000 */
[----:B------:R-:W-:Y:S01]  /*71c0*/  SEL R165, R165, RZ, !P2 ;  /* 0x000000ffa5a57207 */ /* 0x000fe20005000000 */
[----:B------:R-:W-:Y:S01]  /*71d0*/  UMOV UR6, URZ ;  /* 0x0000003f00067c82 */ /* 0x000fe20008000000 */
[----:B------:R-:W-:Y:S01]  /*71e0*/  WARPGROUP.ARRIVE ;  /* 0x00000000000079c5 */ /* 0x000fe20000000000 */
[----:B------:R-:W-:Y:S01]  /*71f0*/  UMOV UR5, URZ ;  /* 0x0000003f00057c82 */ /* 0x000fe20008000000 */
[----:B------:R-:W-:Y:S01]  /*7200*/  SEL R164, RZ, 0x4, P1 ;  /* 0x00000004ffa47807 */ /* 0x000fe20000800000 */
[----:B------:R-:W-:Y:S01]  /*7210*/  UIADD3 UR4, UR4, 0x1, URZ ;  /* 0x0000000104047890 */ /* 0x000fe2000fffe03f */
[----:B------:R-:W-:-:S02]  /*7220*/  ISETP.GE.AND P4, PT, R127, UR12, PT ;  /* 0x0000000c7f007c0c */ /* 0x000fc4000bf86270 */
[----:B------:R-:W-:Y:S01]  /*7230*/  HGMMA.64x128x8.F32.TF32 R24, gdesc[UR8], R24 ;  /* 0x05e00000081879f0 */ /* 0x000fe20008702818 */
[----:B------:R-:W-:Y:S01]  /*7240*/  UIADD3 UR10, UP1, UR10, 0x2, URZ ;  /* 0x000000020a0a7890 */ /* 0x000fe2000ff3e03f */
[----:B------:R-:W-:Y:S01]  /*7250*/  IADD3 R170, P1, R14, R243, RZ ;  /* 0x000000f30eaa7210 */ /* 0x000fe20007f3e0ff */
[----:B------:R-:W-:Y:S01]  /*7260*/  UIADD3 UR8, UP0, UR8, 0x2, URZ ;  /* 0x0000000208087890 */ /* 0x000fe2000ff1e03f */
[----:B------:R-:W-:Y:S01]  /*7270*/  SEL R166, RZ, 0x4, P3 ;  /* 0x00000004ffa67807 */ /* 0x000fe20001800000 */
[----:B------:R-:W-:Y:S01]  /*7280*/  UIADD3.X UR11, UR6, 0x40000040, URZ, UP1, !UPT ;  /* 0x40000040060b7890 */ /* 0x000fe20008ffe43f */
[----:B------:R-:W-:Y:S01]  /*7290*/  ISETP.NE.U32.AND P5, PT, R165, RZ, PT ;  /* 0x000000ffa500720c */ /* 0x000fe20003fa5070 */
[----:B------:R-:W-:Y:S01]  /*72a0*/  UIADD3.X UR9, UR5, 0x40000040, URZ, UP0, !UPT ;  /* 0x4000004005097890 */ /* 0x000fe200087fe43f */
[----:B------:R-:W-:Y:S01]  /*72b0*/  SEL R164, R164, RZ, !P2 ;  /* 0x000000ffa4a47207 */ /* 0x000fe20005000000 */
[----:B------:R-:W-:Y:S01]  /*72c0*/  UIADD3.64 UR22, UR10, 0x2, URZ ;  /* 0x000000020a167897 */ /* 0x000fe2000fffe03f */
[----:B------:R-:W-:Y:S01]  /*72d0*/  ISETP.GE.AND P3, PT, R129, UR12, PT ;  /* 0x0000000c81007c0c */ /* 0x000fe2000bf66270 */
[----:B------:R-:W-:Y:S01]  /*72e0*/  UIADD3.64 UR20, UR8, 0x2, URZ ;  /* 0x0000000208147897 */ /* 0x000fe2000fffe03f */
[----:B------:R-:W-:Y:S01]  /*72f0*/  SEL R165, RZ, 0x4, P4 ;  /* 0x00000004ffa57807 */ /* 0x000fe20002000000 */
[----:B------:R-:W-:Y:S01]  /*7300*/  UISETP.GT.AND UP0, UPT, UR13, 0x5, UPT ;  /* 0x000000050d00788c */ /* 0x000fe2000bf04270 */
[----:B------:R-:W-:Y:S01]  /*7310*/  IADD3 R168, P4, R14, R239, RZ ;  /* 0x000000ef0ea87210 */ /* 0x000fe20007f9e0ff */
[----:B------:R-:W-:Y:S01]  /*7320*/  IMAD.X R171, R12, 0x1, R241, P1 ;  /* 0x000000010cab7824 */ /* 0x000fe200008e06f1 */
[----:B------:R-:W-:Y:S01]  /*7330*/  SEL R166, R166, RZ, !P2 ;  /* 0x000000ffa6a67207 */ /* 0x000fe20005000000 */
[----:B------:R-:W-:Y:S01]  /*7340*/  USEL UR13, UR13, URZ, !UP0 ;  /* 0x0000003f0d0d7287 */ /* 0x000fe2000c000000 */
[----:B------:R-:W-:Y:S01]  /*7350*/  ISETP.NE.U32.AND P1, PT, R164, RZ, PT ;  /* 0x000000ffa400720c */ /* 0x000fe20003f25070 */
[----:B------:R-:W-:Y:S01]  /*7360*/  IMAD.X R169, R12, 0x1, R237, P4 ;  /* 0x000000010ca97824 */ /* 0x000fe200020e06ed */
[----:B------:R-:W-:Y:S01]  /*7370*/  SEL R164, RZ, 0x4, P3 ;  /* 0x00000004ffa47807 */ /* 0x000fe20001800000 */
[----:B------:R-:W-:Y:S01]  /*7380*/  ULEA UR5, UR13, UR7, 0xd ;  /* 0x000000070d057291 */ /* 0x000fe2000f8e683f */
[----:B------:R-:W-:-:S02]  /*7390*/  ISETP.NE.U32.AND P0, PT, R166, RZ, PT ;  /* 0x000000ffa600720c */ /* 0x000fc40003f05070 */
[----:B------:R-:W-:Y:S02]  /*73a0*/  SEL R165, R165, RZ, !P2 ;  /* 0x000000ffa5a57207 */ /* 0x000fe40005000000 */
[----:B------:R-:W-:Y:S01]  /*73b0*/  IADD3 R166, P3, R14, R235, RZ ;  /* 0x000000eb0ea67210 */ /* 0x000fe20007f7e0ff */
[----:B------:R-:W-:Y:S01]  /*73c0*/  VIADD R173, R22, UR5 ;  /* 0x0000000516ad7c36 */ /* 0x000fe20008000000 */
[----:B------:R-:W-:Y:S01]  /*73d0*/  SEL R164, R164, RZ, !P2 ;  /* 0x000000ffa4a47207 */ /* 0x000fe20005000000 */
[----:B------:R-:W-:Y:S01]  /*73e0*/  VIADD R177, R10, UR5 ;  /* 0x000000050ab17c36 */ /* 0x000fe20008000000 */
[----:B------:R-:W-:Y:S01]  /*73f0*/  ISETP.NE.U32.AND P4, PT, R165, RZ, PT ;  /* 0x000000ffa500720c */ /* 0x000fe20003f85070 */
[----:B------:R-:W-:Y:S02]  /*7400*/  IMAD.X R167, R12, 0x1, R233, P3 ;  /* 0x000000010ca77824 */ /* 0x000fe400018e06e9 */
[----:B------:R-:W-:Y:S02]  /*7410*/  VIADD R179, R5, UR5 ;  /* 0x0000000505b37c36 */ /* 0x000fe40008000000 */
[----:B------:R-:W-:-:S02]  /*7420*/  VIADD R181, R4, UR5 ;  /* 0x0000000504b57c36 */ /* 0x000fc40008000000 */
[----:B------:R-:W-:Y:S01]  /*7430*/  VIADD R180, R3, UR5 ;  /* 0x0000000503b47c36 */ /* 0x000fe20008000000 */
[----:B------:R-:W-:Y:S01]  /*7440*/  HGMMA.64x128x8.F32.TF32 R24, gdesc[UR8], R24 ;  /* 0x05e00000081879f0 */ /* 0x000fe20008702818 */
[----:B------:R-:W-:Y:S02]  /*7450*/  UIADD3.64 UR10, UR10, 0x4, URZ ;  /* 0x000000040a0a7897 */ /* 0x000fe4000fffe03f */
[----:B------:R-:W-:-:S09]  /*7460*/  UIADD3.64 UR8, UR8, 0x4, URZ ;  /* 0x0000000408087897 */ /* 0x000fd2000fffe03f */
[----:B------:R-:W-:-:S12]  /*7470*/  HGMMA.64x128x8.F32.TF32 R24, gdesc[UR20], R24 ;  /* 0x05e00000141879f0 */ /* 0x000fd80008702818 */
[----:B------:R-:W-:Y:S03]  /*7480*/  HGMMA.64x128x8.F32.TF32 R24, gdesc[UR8], R24, gsb0 ;  /* 0x05e00000081879f0 */ /* 0x000fe60008002818 */
[----:B------:R-:W-:Y:S02]  /*7490*/  WARPGROUP.DEPBAR.LE gsb0, 0x1 ;  /* 0x00008000000079c5 */ /* 0x000fe40000010100 */
[----:B------:R-:W-:Y:S06]  /*74a0*/  BAR.SYNC.DEFER_BLOCKING 0x0 ;  /* 0x0000000000007b1d */ /* 0x000fec0000010000 */
[----:B------:R-:W-:Y:S01]  /*74b0*/  @!PT LDS RZ, [RZ] ;  /* 0x00000000fffff984 */ /* 0x000fe20000000800 */
[----:B------:R-:W-:Y:S01]  /*74c0*/  @!PT LDS RZ, [RZ] ;  /* 0x00000000fffff984 */ /* 0x000fe20000000800 */
[----:B------:R-:W-:Y:S01]  /*74d0*/  @!PT LDS RZ, [RZ] ;  /* 0x00000000fffff984 */ /* 0x000fe20000000800 */
[----:B------:R1:W-:Y:S01]  /*74e0*/  LDGSTS.E [R173+0x18000], desc[UR16][R170.64], P6 ;  /* 0x18000000aaad7fae */ /* 0x0003e2000b121850 */
[----:B------:R-:W-:-:S03]  /*74f0*/  ISETP.GE.AND P6, PT, R131, UR12, PT ;  /* 0x0000000c83007c0c */ /* 0x000fc6000bfc6270 */
[----:B------:R2:W-:Y:S01]  /*7500*/  LDGSTS.E [R173+0x18008], desc[UR16][R168.64], P5 ;  /* 0x18008000a8ad7fae */ /* 0x0005e2000a921850 */
[----:B------:R-:W-:Y:S02]  /*7510*/  SEL R165, RZ, 0x4, P6 ;  /* 0x00000004ffa57807 */ /* 0x000fe40003000000 */
[----:B------:R-:W-:Y:S01]  /*7520*/  ISETP.NE.U32.AND P5, PT, R164, RZ, PT ;  /* 0x000000ffa400720c */ /* 0x000fe20003fa5070 */
[----:B------:R3:W-:Y:S01]  /*7530*/  LDGSTS.E [R177+0x18000], desc[UR16][R166.64], P0 ;  /* 0x18000000a6b17fae */ /* 0x0007e20008121850 */
[----:B------:R-:W-:Y:S02]  /*7540*/  ISETP.GE.AND P6, PT, R89, UR12, PT ;  /* 0x0000000c59007c0c */ /* 0x000fe4000bfc6270 */
[----:B------:R-:W-:Y:S02]  /*7550*/  IADD3 R164, P3, R14, R231, RZ ;  /* 0x000000e70ea47210 */ /* 0x000fe40007f7e0ff */
[----:B-1----:R-:W-:Y:S02]  /*7560*/  SEL R171, RZ, 0x4, P6 ;  /* 0x00000004ffab7807 */ /* 0x002fe40003000000 */
[----:B------:R-:W-:Y:S01]  /*7570*/  SEL R172, R165, RZ, !P2 ;  /* 0x000000ffa5ac7207 */ /* 0x000fe20005000000 */
[----:B------:R-:W-:Y:S01]  /*7580*/  IMAD.X R165, R12, 0x1, R229, P3 ;  /* 0x000000010ca57824 */ /* 0x000fe200018e06e5 */
[----:B------:R-:W-:Y:S01]  /*7590*/  ISETP.GE.AND P6, PT, R23, UR12, PT ;  /* 0x0000000c17007c0c */ /* 0x000fe2000bfc6270 */
[----:B--2---:R-:W-:Y:S01]  /*75a0*/  VIADD R173, R8, UR5 ;  /* 0x0000000508ad7c36 */ /* 0x004fe20008000000 */
[----:B------:R-:W-:-:S02]  /*75b0*/  IADD3 R170, P0, R14, R227, RZ ;  /* 0x000000e30eaa7210 */ /* 0x000fc40007f1e0ff */
[----:B------:R-:W-:Y:S01]  /*75c0*/  SEL R171, R171, RZ, !P2 ;  /* 0x000000ffabab7207 */ /* 0x000fe20005000000 */
[----:B------:R1:W-:Y:S01]  /*75d0*/  LDGSTS.E [R177+0x18008], desc[UR16][R164.64], P1 ;  /* 0x18008000a4b17fae */ /* 0x0003e20008921850 */
[----:B------:R-:W-:Y:S02]  /*75e0*/  SEL R169, RZ, 0x4, P6 ;  /* 0x00000004ffa97807 */ /* 0x000fe40003000000 */
[----:B------:R-:W-:Y:S01]  /*75f0*/  ISETP.NE.U32.AND P1, PT, R171, RZ, PT ;  /* 0x000000ffab00720c */ /* 0x000fe20003f25070 */
[----:B------:R-:W-:Y:S01]  /*7600*/  IMAD.X R171, R12, 0x1, R225, P0 ;  /* 0x000000010cab7824 */ /* 0x000fe200000e06e1 */
[----:B------:R-:W-:Y:S02]  /*7610*/  ISETP.GE.AND P6, PT, R21, UR12, PT ;  /* 0x0000000c15007c0c */ /* 0x000fe4000bfc6270 */
[----:B------:R-:W-:Y:S02]  /*7620*/  IADD3 R168, P0, R14, R223, RZ ;  /* 0x000000df0ea87210 */ /* 0x000fe40007f1e0ff */
[----:B------:R-:W-:Y:S01]  /*7630*/  ISETP.NE.U32.AND P3, PT, R172, RZ, PT ;  /* 0x000000ffac00720c */ /* 0x000fe20003f65070 */
[----:B------:R2:W-:Y:S01]  /*7640*/  LDGSTS.E [R173+0x18000], desc[UR16][R170.64], P4 ;  /* 0x18000000aaad7fae */ /* 0x0005e2000a121850 */
[----:B---3--:R-:W-:Y:S01]  /*7650*/  SEL R167, RZ, 0x4, P6 ;  /* 0x00000004ffa77807 */ /* 0x008fe20003000000 */
[----:B-1----:R-:W-:Y:S01]  /*7660*/  VIADD R177, R7, UR5 ;  /* 0x0000000507b17c36 */ /* 0x002fe20008000000 */
[----:B------:R-:W-:Y:S01]  /*7670*/  SEL R172, R169, RZ, !P2 ;  /* 0x000000ffa9ac7207 */ /* 0x000fe20005000000 */
[----:B------:R-:W-:Y:S01]  /*7680*/  IMAD.X R169, R12, 0x1, R221, P0 ;  /* 0x000000010ca97824 */ /* 0x000fe200000e06dd */
[----:B------:R-:W-:-:S02]  /*7690*/  ISETP.GE.AND P6, PT, R19, UR12, PT ;  /* 0x0000000c13007c0c */ /* 0x000fc4000bfc6270 */
[----:B------:R-:W-:Y:S02]  /*76a0*/  IADD3 R166, P4, R14, R219, RZ ;  /* 0x000000db0ea67210 */ /* 0x000fe40007f9e0ff */
[----:B------:R-:W-:Y:S01]  /*76b0*/  SEL R167, R167, RZ, !P2 ;  /* 0x000000ffa7a77207 */ /* 0x000fe20005000000 */
[----:B------:R1:W-:Y:S01]  /*76c0*/  LDGSTS.E [R173+0x18008], desc[UR16][R168.64], P5 ;  /* 0x18008000a8ad7fae */ /* 0x0003e2000a921850 */
[----:B------:R-:W-:Y:S02]  /*76d0*/  SEL R165, RZ, 0x4, P6 ;  /* 0x00000004ffa57807 */ /* 0x000fe40003000000 */
[----:B------:R-:W-:Y:S02]  /*76e0*/  ISETP.GE.AND P6, PT, R17, UR12, PT ;  /* 0x0000000c11007c0c */ /* 0x000fe4000bfc6270 */
[----:B------:R-:W-:Y:S01]  /*76f0*/  ISETP.NE.U32.AND P5, PT, R167, RZ, PT ;  /* 0x000000ffa700720c */ /* 0x000fe20003fa5070 */
[----:B------:R-:W-:Y:S01]  /*7700*/  IMAD.X R167, R12, 0x1, R217, P4 ;  /* 0x000000010ca77824 */ /* 0x000fe200020e06d9 */
[----:B------:R-:W-:-:S02]  /*7710*/  IADD3 R164, P4, R14, R215, RZ ;  /* 0x000000d70ea47210 */ /* 0x000fc40007f9e0ff */
[----:B--2---:R-:W-:Y:S02]  /*7720*/  SEL R170, RZ, 0x4, P6 ;  /* 0x00000004ffaa7807 */ /* 0x004fe40003000000 */
[----:B------:R-:W-:Y:S01]  /*7730*/  ISETP.NE.U32.AND P0, PT, R172, RZ, PT ;  /* 0x000000ffac00720c */ /* 0x000fe20003f05070 */
[----:B------:R2:W-:Y:S01]  /*7740*/  LDGSTS.E [R177+0x18000], desc[UR16][R166.64], P3 ;  /* 0x18000000a6b17fae */ /* 0x0005e20009921850 */
[----:B------:R-:W-:Y:S01]  /*7750*/  SEL R172, R165, RZ, !P2 ;  /* 0x000000ffa5ac7207 */ /* 0x000fe20005000000 */
[----:B------:R-:W-:Y:S01]  /*7760*/  IMAD.X R165, R12, 0x1, R213, P4 ;  /* 0x000000010ca57824 */ /* 0x000fe200020e06d5 */
[----:B-1----:R-:W-:Y:S01]  /*7770*/  SEL R168, R170, RZ, !P2 ;  /* 0x000000ffaaa87207 */ /* 0x002fe20005000000 */
[----:B------:R-:W-:Y:S01]  /*7780*/  VIADD R173, R6, UR5 ;  /* 0x0000000506ad7c36 */ /* 0x000fe20008000000 */
[----:B------:R-:W-:Y:S01]  /*7790*/  IADD3 R170, P6, R14, R211, RZ ;  /* 0x000000d30eaa7210 */ /* 0x000fe20007fde0ff */
[----:B------:R-:W-:Y:S01]  /*77a0*/  ULEA UR5, UR13, UR7, 0xe ;  /* 0x000000070d057291 */ /* 0x000fe2000f8e703f */
[----:B------:R-:W-:Y:S01]  /*77b0*/  ISETP.GE.AND P3, PT, R15, UR12, PT ;  /* 0x0000000c0f007c0c */ /* 0x000fe2000bf66270 */
[----:B------:R1:W-:Y:S01]  /*77c0*/  LDGSTS.E [R177+0x18008], desc[UR16][R164.64], P1 ;  /* 0x18008000a4b17fae */ /* 0x0003e20008921850 */
[----:B------:R-:W-:Y:S01]  /*77d0*/  ISETP.NE.U32.AND P1, PT, R168, RZ, PT ;  /* 0x000000ffa800720c */ /* 0x000fe20003f25070 */
[----:B------:R-:W-:Y:S01]  /*77e0*/  IMAD.X R171, R12, 0x1, R209, P6 ;  /* 0x000000010cab7824 */ /* 0x000fe200030e06d1 */
[----:B------:R-:W-:Y:S01]  /*77f0*/  SEL R169, RZ, 0x4, P3 ;  /* 0x00000004ffa97807 */ /* 0x000fe20001800000 */
[----:B------:R-:W-:Y:S01]  /*7800*/  VIADD R192, R2, UR5 ;  /* 0x0000000502c07c36 */ /* 0x000fe20008000000 */
[----:B------:R-:W-:-:S02]  /*7810*/  IADD3 R168, P6, R14, R207, RZ ;  /* 0x000000cf0ea87210 */ /* 0x000fc40007fde0ff */
[----:B------:R-:W-:Y:S01]  /*7820*/  ISETP.GE.AND P3, PT, R13, UR12, PT ;  /* 0x0000000c0d007c0c */ /* 0x000fe2000bf66270 */
[----:B------:R3:W-:Y:S01]  /*7830*/  LDGSTS.E [R173+0x18000], desc[UR16][R170.64], P0 ;  /* 0x18000000aaad7fae */ /* 0x0007e20008121850 */
[----:B--2---:R-:W-:Y:S01]  /*7840*/  SEL R166, R169, RZ, !P2 ;  /* 0x000000ffa9a67207 */ /* 0x004fe20005000000 */
[----:B------:R-:W-:Y:S01]  /*7850*/  IMAD.X R169, R12, 0x1, R205, P6 ;  /* 0x000000010ca97824 */ /* 0x000fe200030e06cd */
[----:B------:R-:W-:Y:S02]  /*7860*/  ISETP.NE.U32.AND P4, PT, R172, RZ, PT ;  /* 0x000000ffac00720c */ /* 0x000fe40003f85070 */
[----:B-1----:R-:W-:Y:S02]  /*7870*/  SEL R164, RZ, 0x4, P3 ;  /* 0x00000004ffa47807 */ /* 0x002fe40001800000 */
[----:B------:R-:W-:Y:S01]  /*7880*/  ISETP.NE.U32.AND P0, PT, R166, RZ, PT ;  /* 0x000000ffa600720c */ /* 0x000fe20003f05070 */
[----:B------:R1:W-:Y:S01]  /*7890*/  LDGSTS.E [R173+0x18008], desc[UR16][R168.64], P5 ;  /* 0x18008000a8ad7fae */ /* 0x0003e2000a921850 */
[----:B------:R-:W-:-:S02]  /*78a0*/  IADD3 R166, P3, R14, R203, RZ ;  /* 0x000000cb0ea67210 */ /* 0x000fc40007f7e0ff */
[----:B------:R-:W-:Y:S02]  /*78b0*/  ISETP.GE.AND P6, PT, R11, UR12, PT ;  /* 0x0000000c0b007c0c */ /* 0x000fe4000bfc6270 */
[----:B------:R-:W-:Y:S01]  /*78c0*/  SEL R165, R164, RZ, !P2 ;  /* 0x000000ffa4a57207 */ /* 0x000fe20005000000 */
[----:B------:R-:W-:Y:S01]  /*78d0*/  IMAD.X R167, R12, 0x1, R201, P3 ;  /* 0x000000010ca77824 */ /* 0x000fe200018e06c9 */
[----:B------:R-:W-:Y:S02]  /*78e0*/  IADD3 R164, P5, R14, R199, RZ ;  /* 0x000000c70ea47210 */ /* 0x000fe40007fbe0ff */
[----:B---3--:R-:W-:Y:S02]  /*78f0*/  SEL R170, RZ, 0x4, P6 ;  /* 0x00000004ffaa7807 */ /* 0x008fe40003000000 */
[----:B------:R-:W-:Y:S01]  /*7900*/  ISETP.NE.U32.AND P3, PT, R165, RZ, PT ;  /* 0x000000ffa500720c */ /* 0x000fe20003f65070 */
[----:B------:R-:W-:Y:S01]  /*7910*/  IMAD.X R165, R12, 0x1, R197, P5 ;  /* 0x000000010ca57824 */ /* 0x000fe200028e06c5 */
[----:B------:R-:W-:Y:S01]  /*7920*/  ISETP.GE.AND P5, PT, R90, UR12, PT ;  /* 0x0000000c5a007c0c */ /* 0x000fe2000bfa6270 */
[----:B------:R2:W-:Y:S01]  /*7930*/  LDGSTS.E [R179+0x18000], desc[UR16][R166.64], P4 ;  /* 0x18000000a6b37fae */ /* 0x0005e2000a121850 */
[----:B------:R-:W-:-:S02]  /*7940*/  SEL R170, R170, RZ, !P2 ;  /* 0x000000ffaaaa7207 */ /* 0x000fc40005000000 */
[----:B------:R-:W-:Y:S01]  /*7950*/  ISETP.GE.AND P6, PT, R9, UR12, PT ;  /* 0x0000000c09007c0c */ /* 0x000fe2000bfc6270 */
[----:B------:R3:W-:Y:S01]  /*7960*/  LDGSTS.E [R179+0x18008], desc[UR16][R164.64], P1 ;  /* 0x18008000a4b37fae */ /* 0x0007e20008921850 */
[----:B------:R-:W-:Y:S01]  /*7970*/  ISETP.NE.U32.AND P4, PT, R170, RZ, PT ;  /* 0x000000ffaa00720c */ /* 0x000fe20003f85070 */
[----:B------:R-:W-:Y:S01]  /*7980*/  UIADD3 UR12, UR12, -0x20, URZ ;  /* 0xffffffe00c0c7890 */ /* 0x000fe2000fffe03f */
[----:B-1----:R-:W-:Y:S02]  /*7990*/  SEL R169, RZ, 0x4, P5 ;  /* 0x00000004ffa97807 */ /* 0x002fe40002800000 */
[----:B------:R-:W-:Y:S02]  /*79a0*/  SEL R168, RZ, 0x4, P6 ;  /* 0x00000004ffa87807 */ /* 0x000fe40003000000 */
[----:B------:R-:W-:Y:S02]  /*79b0*/  IADD3 R170, P5, R14, R188, RZ ;  /* 0x000000bc0eaa7210 */ /* 0x000fe40007fbe0ff */
[----:B------:R-:W-:-:S02]  /*79c0*/  SEL R168, R168, RZ, !P2 ;  /* 0x000000ffa8a87207 */ /* 0x000fc40005000000 */
[----:B------:R-:W-:Y:S01]  /*79d0*/  SEL R169, R169, RZ, !P2 ;  /* 0x000000ffa9a97207 */ /* 0x000fe20005000000 */
[----:B------:R-:W-:Y:S01]  /*79e0*/  IMAD.X R171, R12, 0x1, R186, P5 ;  /* 0x000000010cab7824 */ /* 0x000fe200028e06ba */
[----:B------:R-:W-:Y:S02]  /*79f0*/  ISETP.NE.U32.AND P1, PT, R168, RZ, PT ;  /* 0x000000ffa800720c */ /* 0x000fe40003f25070 */
[C---:B------:R-:W-:Y:S02]  /*7a00*/  IADD3 R176, P2, R14.reuse, R184, RZ ;  /* 0x000000b80eb07210 */ /* 0x040fe40007f5e0ff */
[C---:B------:R-:W-:Y:S01]  /*7a10*/  IADD3 R172, P6, R14.reuse, R162, RZ ;  /* 0x000000a20eac7210 */ /* 0x040fe20007fde0ff */
[----:B------:R1:W-:Y:S01]  /*7a20*/  LDGSTS.E [R181+0x18000], desc[UR16][R170.64], P0 ;  /* 0x18000000aab57fae */ /* 0x0003e20008121850 */
[----:B--2---:R-:W-:Y:S01]  /*7a30*/  IADD3 R166, P0, R14, R251, RZ ;  /* 0x000000fb0ea67210 */ /* 0x004fe20007f1e0ff */
[C---:B------:R-:W-:Y:S01]  /*7a40*/  IMAD.X R177, R12.reuse, 0x1, R182, P2 ;  /* 0x000000010cb17824 */ /* 0x040fe200010e06b6 */
[----:B------:R-:W-:Y:S01]  /*7a50*/  ISETP.NE.U32.AND P5, PT, R169, RZ, PT ;  /* 0x000000ffa900720c */ /* 0x000fe20003fa5070 */
[----:B------:R-:W-:Y:S01]  /*7a60*/  IMAD.X R173, R12, 0x1, R160, P6 ;  /* 0x000000010cad7824 */ /* 0x000fe200030e06a0 */
[----:B---3--:R-:W-:Y:S01]  /*7a70*/  IADD3 R164, P2, R190, R158, RZ ;  /* 0x0000009ebea47210 */ /* 0x008fe20007f5e0ff */
[----:B------:R-:W-:Y:S01]  /*7a80*/  IMAD.X R167, R12, 0x1, R249, P0 ;  /* 0x000000010ca77824 */ /* 0x000fe200000e06f9 */
[----:B------:R-:W-:Y:S01]  /*7a90*/  IADD3 R168, P0, R190, R154, RZ ;  /* 0x0000009abea87210 */ /* 0x000fe20007f1e0ff */
[----:B------:R2:W-:Y:S02]  /*7aa0*/  LDGSTS.E [R181+0x18008], desc[UR16][R176.64], P3 ;  /* 0x18008000b0b57fae */ /* 0x0005e40009921850 */
[----:B------:R-:W-:-:S02]  /*7ab0*/  IMAD.X R165, R88, 0x1, R195, P2 ;  /* 0x0000000158a57824 */ /* 0x000fc400010e06c3 */
[----:B------:R3:W-:Y:S01]  /*7ac0*/  LDGSTS.E [R180+0x18000], desc[UR16][R172.64], P4 ;  /* 0x18000000acb47fae */ /* 0x0007e2000a121850 */
[----:B------:R-:W-:Y:S01]  /*7ad0*/  IMAD.X R169, R88, 0x1, R191, P0 ;  /* 0x0000000158a97824 */ /* 0x000fe200000e06bf */
[C---:B------:R-:W-:Y:S02]  /*7ae0*/  IADD3 R178, P0, R190.reuse, R142, RZ ;  /* 0x0000008ebeb27210 */ /* 0x040fe40007f1e0ff */
[----:B------:R4:W-:Y:S01]  /*7af0*/  LDGSTS.E [R180+0x18008], desc[UR16][R166.64], P1 ;  /* 0x18008000a6b47fae */ /* 0x0009e20008921850 */
[----:B-1----:R-:W-:Y:S02]  /*7b00*/  IADD3 R170, P1, R190, R146, RZ ;  /* 0x00000092beaa7210 */ /* 0x002fe40007f3e0ff */
[----:B------:R-:W-:Y:S01]  /*7b10*/  IMAD.X R179, R88, 0x1, R183, P0 ;  /* 0x0000000158b37824 */ /* 0x000fe200000e06b7 */
[----:B------:R-:W0:Y:S01]  /*7b20*/  LDGDEPBAR ;  /* 0x00000000000079af */ /* 0x000e220000000000 */
[----:B--2---:R-:W-:Y:S02]  /*7b30*/  VIADD R181, R20, UR5 ;  /* 0x0000000514b57c36 */ /* 0x004fe40008000000 */
[----:B------:R-:W-:Y:S01]  /*7b40*/  IMAD.X R171, R88, 0x1, R187, P1 ;  /* 0x0000000158ab7824 */ /* 0x000fe200008e06bb */
[----:B------:R-:W-:-:S02]  /*7b50*/  IADD3 R176, P1, R190, R138, RZ ;  /* 0x0000008abeb07210 */ /* 0x000fc40007f3e0ff */
[----:B---3--:R-:W-:Y:S01]  /*7b60*/  IADD3 R172, P0, R190, R134, RZ ;  /* 0x00000086beac7210 */ /* 0x008fe20007f1e0ff */
[----:B------:R1:W-:Y:S02]  /*7b70*/  LDGSTS.E [R181], desc[UR16][R164.64], P5 ;  /* 0x00000000a4b57fae */ /* 0x0003e4000a921850 */
[----:B------:R-:W-:Y:S01]  /*7b80*/  IMAD.X R177, R88, 0x1, R163, P1 ;  /* 0x0000000158b17824 */ /* 0x000fe200008e06a3 */
[----:B----4-:R-:W-:Y:S01]  /*7b90*/  IADD3 R166, P1, R190, R130, RZ ;  /* 0x00000082bea67210 */ /* 0x010fe20007f3e0ff */
[C---:B------:R-:W-:Y:S01]  /*7ba0*/  IMAD.X R173, R88.reuse, 0x1, R159, P0 ;  /* 0x0000000158ad7824 */ /* 0x040fe200000e069f */
[----:B------:R2:W-:Y:S03]  /*7bb0*/  LDGSTS.E [R181+0x400], desc[UR16][R168.64], P5 ;  /* 0x00400000a8b57fae */ /* 0x0005e6000a921850 */
[----:B------:R-:W-:Y:S01]  /*7bc0*/  IMAD.X R167, R88, 0x1, R155, P1 ;  /* 0x0000000158a77824 */ /* 0x000fe200008e069b */
[----:B------:R3:W-:Y:S01]  /*7bd0*/  LDGSTS.E [R181+0x800], desc[UR16][R170.64], P5 ;  /* 0x00800000aab57fae */ /* 0x0007e2000a921850 */
[----:B-1----:R-:W-:-:S03]  /*7be0*/  IADD3 R164, P0, R190, R126, RZ ;  /* 0x0000007ebea47210 */ /* 0x002fc60007f1e0ff */
[----:B------:R1:W-:Y:S01]  /*7bf0*/  LDGSTS.E [R181+0xc00], desc[UR16][R178.64], P5 ;  /* 0x00c00000b2b57fae */ /* 0x0003e2000a921850 */
[----:B--2---:R-:W-:Y:S01]  /*7c00*/  IADD3 R168, P1, R190, R122, RZ ;  /* 0x0000007abea87210 */ /* 0x004fe20007f3e0ff */
[----:B------:R-:W-:Y:S02]  /*7c10*/  IMAD.X R165, R88, 0x1, R147, P0 ;  /* 0x0000000158a57824 */ /* 0x000fe400000e0693 */
[----:B------:R2:W-:Y:S01]  /*7c20*/  LDGSTS.E [R181+0x1000], desc[UR16][R176.64], P5 ;  /* 0x01000000b0b57fae */ /* 0x0005e2000a921850 */
[----:B---3--:R-:W-:Y:S01]  /*7c30*/  IADD3 R170, P0, R190, R118, RZ ;  /* 0x00000076beaa7210 */ /* 0x008fe20007f1e0ff */
[----:B------:R-:W-:Y:S02]  /*7c40*/  IMAD.X R169, R88, 0x1, R143, P1 ;  /* 0x0000000158a97824 */ /* 0x000fe400008e068f */
[----:B------:R3:W-:Y:S01]  /*7c50*/  LDGSTS.E [R181+0x1400], desc[UR16][R172.64], P5 ;  /* 0x01400000acb57fae */ /* 0x0007e2000a921850 */
[----:B-1----:R-:W-:Y:S01]  /*7c60*/  IADD3 R178, P1, R190, R114, RZ ;  /* 0x00000072beb27210 */ /* 0x002fe20007f3e0ff */
[----:B------:R-:W-:-:S02]  /*7c70*/  IMAD.X R171, R88, 0x1, R139, P0 ;  /* 0x0000000158ab7824 */ /* 0x000fc400000e068b */
[----:B------:R1:W-:Y:S02]  /*7c80*/  LDGSTS.E [R181+0x1800], desc[UR16][R166.64], P5 ;  /* 0x01800000a6b57fae */ /* 0x0003e4000a921850 */
[----:B------:R-:W-:Y:S01]  /*7c90*/  IMAD.X R179, R88, 0x1, R123, P1 ;  /* 0x0000000158b37824 */ /* 0x000fe200008e067b */
[C---:B--2---:R-:W-:Y:S01]  /*7ca0*/  IADD3 R176, P0, R190.reuse, R110, RZ ;  /* 0x0000006ebeb07210 */ /* 0x044fe20007f1e0ff */
[----:B------:R2:W-:Y:S01]  /*7cb0*/  LDGSTS.E [R181+0x1c00], desc[UR16][R164.64], P5 ;  /* 0x01c00000a4b57fae */ /* 0x0005e2000a921850 */
[----:B---3--:R-:W-:-:S03]  /*7cc0*/  IADD3 R172, P1, R190, R106, RZ ;  /* 0x0000006abeac7210 */ /* 0x008fc60007f3e0ff */
[----:B------:R-:W-:Y:S01]  /*7cd0*/  IMAD.X R177, R88, 0x1, R119, P0 ;  /* 0x0000000158b17824 */ /* 0x000fe200000e0677 */
[----:B------:R3:W-:Y:S01]  /*7ce0*/  LDGSTS.E [R181+0x2000], desc[UR16][R168.64], P5 ;  /* 0x02000000a8b57fae */ /* 0x0007e2000a921850 */
[----:B-1----:R-:W-:Y:S01]  /*7cf0*/  IADD3 R166, P0, R190, R102, RZ ;  /* 0x00000066bea67210 */ /* 0x002fe20007f1e0ff */
[----:B------:R-:W-:Y:S02]  /*7d00*/  IMAD.X R173, R88, 0x1, R113, P1 ;  /* 0x0000000158ad7824 */ /* 0x000fe400008e0671 */
[----:B------:R1:W-:Y:S01]  /*7d10*/  LDGSTS.E [R181+0x2400], desc[UR16][R170.64], P5 ;  /* 0x02400000aab57fae */ /* 0x0003e2000a921850 */
[----:B--2---:R-:W-:Y:S01]  /*7d20*/  IADD3 R164, P1, R190, R98, RZ ;  /* 0x00000062bea47210 */ /* 0x004fe20007f3e0ff */
[C---:B------:R-:W-:Y:S02]  /*7d30*/  IMAD.X R167, R88.reuse, 0x1, R107, P0 ;  /* 0x0000000158a77824 */ /* 0x040fe400000e066b */
[----:B------:R2:W-:Y:S02]  /*7d40*/  LDGSTS.E [R181+0x2800], desc[UR16][R178.64], P5 ;  /* 0x02800000b2b57fae */ /* 0x0005e4000a921850 */
[----:B------:R-:W-:-:S02]  /*7d50*/  IMAD.X R165, R88, 0x1, R103, P1 ;  /* 0x0000000158a57824 */ /* 0x000fc400008e0667 */
[----:B------:R4:W-:Y:S01]  /*7d60*/  LDGSTS.E [R181+0x2c00], desc[UR16][R176.64], P5 ;  /* 0x02c00000b0b57fae */ /* 0x0009e2000a921850 */
[C---:B---3--:R-:W-:Y:S02]  /*7d70*/  IADD3 R168, P2, R190.reuse, R94, RZ ;  /* 0x0000005ebea87210 */ /* 0x048fe40007f5e0ff */
[----:B-1----:R-:W-:Y:S01]  /*7d80*/  IADD3 R170, P0, R190, R156, RZ ;  /* 0x0000009cbeaa7210 */ /* 0x002fe20007f1e0ff */
[----:B------:R1:W-:Y:S02]  /*7d90*/  LDGSTS.E [R181+0x3000], desc[UR16][R172.64], P5 ;  /* 0x03000000acb57fae */ /* 0x0003e4000a921850 */
[----:B------:R-:W-:Y:S01]  /*7da0*/  IMAD.X R169, R88, 0x1, R97, P2 ;  /* 0x0000000158a97824 */ /* 0x000fe200010e0661 */
[----:B--2---:R-:W-:Y:S01]  /*7db0*/  IADD3 R178, P1, R190, R150, RZ ;  /* 0x00000096beb27210 */ /* 0x004fe20007f3e0ff */
[----:B------:R-:W-:Y:S01]  /*7dc0*/  IMAD.X R171, R88, 0x1, R193, P0 ;  /* 0x0000000158ab7824 */ /* 0x000fe200000e06c1 */
[----:B------:R2:W-:Y:S01]  /*7dd0*/  LDGSTS.E [R181+0x3400], desc[UR16][R166.64], P5 ;  /* 0x03400000a6b57fae */ /* 0x0005e2000a921850 */
[----:B----4-:R-:W-:-:S02]  /*7de0*/  IADD3 R176, P0, R190, R144, RZ ;  /* 0x00000090beb07210 */ /* 0x010fc40007f1e0ff */
[----:B------:R-:W-:Y:S01]  /*7df0*/  IMAD.X R179, R88, 0x1, R189, P1 ;  /* 0x0000000158b37824 */ /* 0x000fe200008e06bd */
[----:B------:R3:W-:Y:S01]  /*7e00*/  LDGSTS.E [R181+0x3800], desc[UR16][R164.64], P5 ;  /* 0x03800000a4b57fae */ /* 0x0007e2000a921850 */
[----:B-1----:R-:W-:Y:S01]  /*7e10*/  IADD3 R172, P1, R190, R140, RZ ;  /* 0x0000008cbeac7210 */ /* 0x002fe20007f3e0ff */
[C---:B------:R-:W-:Y:S02]  /*7e20*/  IMAD.X R177, R88.reuse, 0x1, R185, P0 ;  /* 0x0000000158b17824 */ /* 0x040fe400000e06b9 */
[----:B------:R1:W-:Y:S02]  /*7e30*/  LDGSTS.E [R181+0x3c00], desc[UR16][R168.64], P5 ;  /* 0x03c00000a8b57fae */ /* 0x0003e4000a921850 */
[----:B------:R-:W-:Y:S01]  /*7e40*/  IMAD.X R173, R88, 0x1, R175, P1 ;  /* 0x0000000158ad7824 */ /* 0x000fe200008e06af */
[C---:B--2---:R-:W-:Y:S01]  /*7e50*/  IADD3 R166, P1, R190.reuse, R132, RZ ;  /* 0x00000084bea67210 */ /* 0x044fe20007f3e0ff */
[----:B------:R2:W-:Y:S01]  /*7e60*/  LDGSTS.E [R192+0x200], desc[UR16][R170.64], P5 ;  /* 0x00200000aac07fae */ /* 0x0005e2000a921850 */
[----:B---3--:R-:W-:-:S03]  /*7e70*/  IADD3 R164, P0, R190, R136, RZ ;  /* 0x00000088bea47210 */ /* 0x008fc60007f1e0ff */
[C---:B------:R-:W-:Y:S01]  /*7e80*/  IMAD.X R167, R88.reuse, 0x1, R157, P1 ;  /* 0x0000000158a77824 */ /* 0x040fe200008e069d */
[----:B------:R3:W-:Y:S01]  /*7e90*/  LDGSTS.E [R192+0x600], desc[UR16][R178.64], P5 ;  /* 0x00600000b2c07fae */ /* 0x0007e2000a921850 */
[----:B------:R-:W-:Y:S01]  /*7ea0*/  IMAD.X R165, R88, 0x1, R161, P0 ;  /* 0x0000000158a57824 */ /* 0x000fe200000e06a1 */
[C---:B-1----:R-:W-:Y:S02]  /*7eb0*/  IADD3 R168, P0, R190.reuse, R128, RZ ;  /* 0x00000080bea87210 */ /* 0x042fe40007f1e0ff */
[----:B------:R1:W-:Y:S01]  /*7ec0*/  LDGSTS.E [R192+0xa00], desc[UR16][R176.64], P5 ;  /* 0x00a00000b0c07fae */ /* 0x0003e2000a921850 */
[----:B--2---:R-:W-:Y:S02]  /*7ed0*/  IADD3 R170, P1, R190, R124, RZ ;  /* 0x0000007cbeaa7210 */ /* 0x004fe40007f3e0ff */
[----:B------:R-:W-:Y:S01]  /*7ee0*/  IMAD.X R169, R88, 0x1, R153, P0 ;  /* 0x0000000158a97824 */ /* 0x000fe200000e0699 */
[----:B------:R-:W-:Y:S01]  /*7ef0*/  IADD3 R180, P0, R190, R120, RZ ;  /* 0x00000078beb47210 */ /* 0x000fe20007f1e0ff */
[----:B------:R2:W-:Y:S01]  /*7f00*/  LDGSTS.E [R192+0xe00], desc[UR16][R172.64], P5 ;  /* 0x00e00000acc07fae */ /* 0x0005e2000a921850 */
[----:B------:R-:W-:Y:S01]  /*7f10*/  IMAD.X R171, R88, 0x1, R145, P1 ;  /* 0x0000000158ab7824 */ /* 0x000fe200008e0691 */
[----:B---3--:R-:W-:-:S02]  /*7f20*/  IADD3 R178, P1, R190, R116, RZ ;  /* 0x00000074beb27210 */ /* 0x008fc40007f3e0ff */
        /* <DEDUP_REMOVED lines=9> */
[----:B------:R3:W-:Y:S01]  /*7fc0*/  LDGSTS.E [R192+0x1e00], desc[UR16][R170.64], P5 ;  /* 0x01e00000aac07fae */ /* 0x0007e2000a921850 */
[----:B------:R-:W-:Y:S01]  /*7fd0*/  IMAD.X R173, R88, 0x1, R95, P3 ;  /* 0x0000000158ad7824 */ /* 0x000fe200018e065f */
[----:B-1----:R-:W-:Y:S01]  /*7fe0*/  IADD3 R166, P0, R190, R104, RZ ;  /* 0x00000068bea67210 */ /* 0x002fe20007f1e0ff */
[----:B------:R-:W-:Y:S01]  /*7ff0*/  IMAD.X R165, R88, 0x1, R115, P1 ;  /* 0x0000000158a57824 */ /* 0x000fe200008e0673 */
[----:B------:R1:W-:Y:S01]  /*8000*/  LDGSTS.E [R192+0x2200], desc[UR16][R180.64], P5 ;  /* 0x02200000b4c07fae */ /* 0x0003e2000a921850 */
[----:B--2---:R-:W-:Y:S02]  /*8010*/  IADD3 R168, P1, R190, R100, RZ ;  /* 0x00000064bea87210 */ /* 0x004fe40007f3e0ff */
[----:B------:R-:W-:Y:S01]  /*8020*/  IMAD.X R167, R88, 0x1, R111, P0 ;  /* 0x0000000158a77824 */ /* 0x000fe200000e066f */
[----:B------:R-:W-:Y:S01]  /*8030*/  ISETP.NE.U32.AND P0, PT, R174, UR4, PT ;  /* 0x00000004ae007c0c */ /* 0x000fe2000bf05070 */
[----:B------:R1:W-:Y:S01]  /*8040*/  LDGSTS.E [R192+0x2600], desc[UR16][R178.64], P5 ;  /* 0x02600000b2c07fae */ /* 0x0003e2000a921850 */
[----:B---3--:R-:W-:Y:S01]  /*8050*/  IADD3 R170, P2, R190, R96, RZ ;  /* 0x00000060beaa7210 */ /* 0x008fe20007f5e0ff */
[----:B------:R-:W-:-:S02]  /*8060*/  IMAD.X R169, R88, 0x1, R105, P1 ;  /* 0x0000000158a97824 */ /* 0x000fc400008e0669 */
[----:B------:R1:W-:Y:S01]  /*8070*/  LDGSTS.E [R192+0x2a00], desc[UR16][R176.64], P5 ;  /* 0x02a00000b0c07fae */ /* 0x0003e2000a921850 */
[----:B------:R-:W-:Y:S01]  /*8080*/  LEA R190, P1, R151, R190, 0x2 ;  /* 0x000000be97be7211 */ /* 0x000fe200078210ff */
[----:B------:R-:W-:Y:S02]  /*8090*/  IMAD.X R171, R88, 0x1, R99, P2 ;  /* 0x0000000158ab7824 */ /* 0x000fe400010e0663 */
[----:B------:R1:W-:Y:S01]  /*80a0*/  LDGSTS.E [R192+0x2e00], desc[UR16][R164.64], P5 ;  /* 0x02e00000a4c07fae */ /* 0x0003e2000a921850 */
[----:B------:R-:W-:Y:S01]  /*80b0*/  LEA R14, P2, R0, R14, 0x2 ;  /* 0x0000000e000e7211 */ /* 0x000fe200078410ff */
[----:B------:R-:W-:Y:S02]  /*80c0*/  IMAD.X R88, R88, 0x1, R245, P1 ;  /* 0x0000000158587824 */ /* 0x000fe400008e06f5 */
[----:B------:R1:W-:Y:S02]  /*80d0*/  LDGSTS.E [R192+0x3200], desc[UR16][R166.64], P5 ;  /* 0x03200000a6c07fae */ /* 0x0003e4000a921850 */
[----:B------:R-:W-:-:S02]  /*80e0*/  IMAD.X R12, R12, 0x1, R247, P2 ;  /* 0x000000010c0c7824 */ /* 0x000fc400010e06f7 */
[----:B------:R1:W-:Y:S04]  /*80f0*/  LDGSTS.E [R192+0x3600], desc[UR16][R168.64], P5 ;  /* 0x03600000a8c07fae */ /* 0x0003e8000a921850 */
[----:B------:R1:W-:Y:S04]  /*8100*/  LDGSTS.E [R192+0x3a00], desc[UR16][R170.64], P5 ;  /* 0x03a00000aac07fae */ /* 0x0003e8000a921850 */
[----:B------:R1:W-:Y:S04]  /*8110*/  LDGSTS.E [R192+0x3e00], desc[UR16][R172.64], P5 ;  /* 0x03e00000acc07fae */ /* 0x0003e8000a921850 */
[----:B------:R-:W0:Y:S01]  /*8120*/  LDGDEPBAR ;  /* 0x00000000000079af */ /* 0x000e220000000000 */
[----:B------:R-:W-:Y:S05]  /*8130*/  @P0 BRA `(.L_x_1) ;  /* 0xffffffec00c00947 */ /* 0x000fea000383ffff */
.L_x_0:
[----:B------:R-:W-:Y:S02]  /*8140*/  WARPGROUP.DEPBAR.LE gsb0, 0x0 ;  /* 0x00008000000079c5 */ /* 0x000fe40000010000 */
[----:B------:R-:W-:-:S04]  /*8150*/  DEPBAR.LE SB0, 0x0 ;  /* 0x000080000000791a */ /* 0x000fc80000000000 */
[----:B------:R-:W-:Y:S01]  /*8160*/  LOP3.LUT R4, R137, 0x70, RZ, 0xc0, !PT ;  /* 0x0000007089047812 */ /* 0x000fe200078ec0ff */
[----:B------:R-:W2:Y:S01]  /*8170*/  LDC R89, c[0x0][0x248] ;  /* 0x00009200ff597b82 */ /* 0x000ea20000000800 */
[----:B------:R-:W-:Y:S01]  /*8180*/  IADD3 R135, R152, UR7, R135 ;  /* 0x0000000798877c10 */ /* 0x000fe2000fffe087 */
[----:B------:R-:W-:Y:S01]  /*8190*/  ULDC UR4, c[0x0][0x244] ;  /* 0x0000910000047ab9 */ /* 0x000fe20000000800 */
[----:B------:R-:W-:Y:S02]  /*81a0*/  LOP3.LUT R3, R133, 0x7f, RZ, 0xc0, !PT ;  /* 0x0000007f85037812 */ /* 0x000fe400078ec0ff */
[----:B-1----:R-:W-:Y:S01]  /*81b0*/  LOP3.LUT R176, R18, R93, RZ, 0xfc, !PT ;  /* 0x0000005d12b07212 */ /* 0x002fe200078efcff */
[----:B------:R-:W-:Y:S02]  /*81c0*/  IMAD.IADD R135, R4, 0x1, R135 ;  /* 0x0000000104877824 */ /* 0x000fe400078e0287 */
[----:B------:R-:W-:Y:S01]  /*81d0*/  BAR.SYNC.DEFER_BLOCKING 0x0 ;  /* 0x0000000000007b1d */ /* 0x000fe20000010000 */
[----:B------:R-:W-:-:S02]  /*81e0*/  LEA R3, R3, UR7, 0x4 ;  /* 0x0000000703037c11 */ /* 0x000fc4000f8e20ff */
[C-C-:B------:R-:W-:Y:S02]  /*81f0*/  LOP3.LUT R212, R18.reuse, 0x2, R93.reuse, 0xfe, !PT ;  /* 0x0000000212d47812 */ /* 0x140fe400078efe5d */
[C-C-:B------:R-:W-:Y:S02]  /*8200*/  LOP3.LUT R210, R18.reuse, 0x4, R93.reuse, 0xfe, !PT ;  /* 0x0000000412d27812 */ /* 0x140fe400078efe5d */
[C-C-:B------:R-:W-:Y:S02]  /*8210*/  LOP3.LUT R208, R18.reuse, 0x6, R93.reuse, 0xfe, !PT ;  /* 0x0000000612d07812 */ /* 0x140fe400078efe5d */
[C-C-:B------:R-:W-:Y:S02]  /*8220*/  LOP3.LUT R206, R18.reuse, 0x8, R93.reuse, 0xfe, !PT ;  /* 0x0000000812ce7812 */ /* 0x140fe400078efe5d */
[C-C-:B------:R-:W-:Y:S02]  /*8230*/  LOP3.LUT R204, R18.reuse, 0xa, R93.reuse, 0xfe, !PT ;  /* 0x0000000a12cc7812 */ /* 0x140fe400078efe5d */
[----:B------:R-:W-:-:S02]  /*8240*/  LOP3.LUT R202, R18, 0xc, R93, 0xfe, !PT ;  /* 0x0000000c12ca7812 */ /* 0x000fc400078efe5d */
[C-C-:B------:R-:W-:Y:S02]  /*8250*/  LOP3.LUT R200, R18.reuse, 0xe, R93.reuse, 0xfe, !PT ;  /* 0x0000000e12c87812 */ /* 0x140fe400078efe5d */
[C-C-:B------:R-:W-:Y:S02]  /*8260*/  LOP3.LUT R198, R18.reuse, 0x10, R93.reuse, 0xfe, !PT ;  /* 0x0000001012c67812 */ /* 0x140fe400078efe5d */
[C-C-:B------:R-:W-:Y:S02]  /*8270*/  LOP3.LUT R196, R18.reuse, 0x12, R93.reuse, 0xfe, !PT ;  /* 0x0000001212c47812 */ /* 0x140fe400078efe5d */
[C-C-:B------:R-:W-:Y:S02]  /*8280*/  LOP3.LUT R194, R18.reuse, 0x14, R93.reuse, 0xfe, !PT ;  /* 0x0000001412c27812 */ /* 0x140fe400078efe5d */
[C-C-:B------:R-:W-:Y:S01]  /*8290*/  LOP3.LUT R192, R18.reuse, 0x16, R93.reuse, 0xfe, !PT ;  /* 0x0000001612c07812 */ /* 0x140fe200078efe5d */
[----:B------:R-:W-:Y:S01]  /*82a0*/  STSM.16.M88.4 [R135], R24 ;  /* 0x0000001887007844 */ /* 0x000fe20000000200 */
[----:B------:R-:W-:-:S02]  /*82b0*/  LOP3.LUT R190, R18, 0x18, R93, 0xfe, !PT ;  /* 0x0000001812be7812 */ /* 0x000fc400078efe5d */
[C-C-:B------:R-:W-:Y:S01]  /*82c0*/  LOP3.LUT R188, R18.reuse, 0x1a, R93.reuse, 0xfe, !PT ;  /* 0x0000001a12bc7812 */ /* 0x140fe200078efe5d */
[----:B------:R-:W-:Y:S01]  /*82d0*/  BAR.SYNC.DEFER_BLOCKING 0x0 ;  /* 0x0000000000007b1d */ /* 0x000fe20000010000 */
        /* <DEDUP_REMOVED lines=9> */
[C-C-:B------:R-:W-:Y:S02]  /*8370*/  LOP3.LUT R100, R18.reuse, 0x6e, R93.reuse, 0xfe, !PT ;  /* 0x0000006e12647812 */ /* 0x140fe400078efe5d */
[----:B------:R-:W-:-:S02]  /*8380*/  LOP3.LUT R102, R18, 0x6c, R93, 0xfe, !PT ;  /* 0x0000006c12667812 */ /* 0x000fc400078efe5d */
[C-C-:B------:R-:W-:Y:S01]  /*8390*/  LOP3.LUT R104, R18.reuse, 0x6a, R93.reuse, 0xfe, !PT ;  /* 0x0000006a12687812 */ /* 0x140fe200078efe5d */
[----:B------:R-:W1:Y:S01]  /*83a0*/  LDS.128 R4, [R3] ;  /* 0x0000000003047984 */ /* 0x000e620000000c00 */
[C-C-:B------:R-:W-:Y:S02]  /*83b0*/  LOP3.LUT R106, R18.reuse, 0x68, R93.reuse, 0xfe, !PT ;  /* 0x00000068126a7812 */ /* 0x140fe400078efe5d */
[C-C-:B------:R-:W-:Y:S01]  /*83c0*/  LOP3.LUT R108, R18.reuse, 0x66, R93.reuse, 0xfe, !PT ;  /* 0x00000066126c7812 */ /* 0x140fe200078efe5d */
[----:B------:R-:W-:Y:S01]  /*83d0*/  BAR.SYNC.DEFER_BLOCKING 0x0 ;  /* 0x0000000000007b1d */ /* 0x000fe20000010000 */
        /* <DEDUP_REMOVED lines=11> */
[C-C-:B------:R-:W-:Y:S01]  /*8490*/  LOP3.LUT R132, R18.reuse, 0x4e, R93.reuse, 0xfe, !PT ;  /* 0x0000004e12847812 */ /* 0x140fe200078efe5d */
[----:B------:R-:W-:Y:S01]  /*84a0*/  STSM.16.M88.4 [R135], R28 ;  /* 0x0000001c87007844 */ /* 0x000fe20000000200 */
[C-C-:B------:R-:W-:Y:S02]  /*84b0*/  LOP3.LUT R134, R18.reuse, 0x4c, R93.reuse, 0xfe, !PT ;  /* 0x0000004c12867812 */ /* 0x140fe400078efe5d */
[C-C-:B------:R-:W-:Y:S01]  /*84c0*/  LOP3.LUT R136, R18.reuse, 0x4a, R93.reuse, 0xfe, !PT ;  /* 0x0000004a12887812 */ /* 0x140fe200078efe5d */
[----:B------:R-:W-:Y:S01]  /*84d0*/  BAR.SYNC.DEFER_BLOCKING 0x0 ;  /* 0x0000000000007b1d */ /* 0x000fe20000010000 */
        /* <DEDUP_REMOVED lines=12> */
[----:B------:R-:W3:Y:S01]  /*85a0*/  LDS.128 R8, [R3] ;  /* 0x0000000003087984 */ /* 0x000ee20000000c00 */
        /* <DEDUP_REMOVED lines=10> */
[----:B------:R-:W-:Y:S02]  /*8650*/  LOP3.LUT R184, R18, 0x1e, R93, 0xfe, !PT ;  /* 0x0000001e12b87812 */ /* 0x000fe400078efe5d */
[C---:B------:R-:W-:Y:S01]  /*8660*/  ISETP.GE.AND P0, PT, R91.reuse, R148, PT ;  /* 0x000000945b00720c */ /* 0x040fe20003f06270 */
[----:B------:R-:W-:Y:S01]  /*8670*/  IMAD R91, R91, UR4, RZ ;  /* 0x000000045b5b7c24 */ /* 0x000fe2000f8e02ff */
[----:B------:R-:W-:Y:S02]  /*8680*/  ULDC.64 UR4, c[0x0][0x220] ;  /* 0x0000880000047ab9 */ /* 0x000fe40000000a00 */
[C---:B------:R-:W-:Y:S01]  /*8690*/  ISETP.LT.AND P3, PT, R176.reuse, R149, !P0 ;  /* 0x00000095b000720c */ /* 0x040fe20004761270 */
[----:B--2---:R-:W-:Y:S01]  /*86a0*/  IMAD R176, R176, R89, RZ ;  /* 0x00000059b0b07224 */ /* 0x004fe200078e02ff */
[C---:B------:R-:W-:Y:S01]  /*86b0*/  ISETP.LT.AND P1, PT, R212.reuse, R149, !P0 ;  /* 0x00000095d400720c */ /* 0x040fe20004721270 */
[----:B------:R-:W-:Y:S01]  /*86c0*/  STSM.16.M88.4 [R135], R32 ;  /* 0x0000002087007844 */ /* 0x000fe20000000200 */
[----:B------:R-:W-:Y:S01]  /*86d0*/  IMAD R212, R212, R89, RZ ;  /* 0x00000059d4d47224 */ /* 0x000fe200078e02ff */
[----:B------:R-:W-:Y:S06]  /*86e0*/  BAR.SYNC.DEFER_BLOCKING 0x0 ;  /* 0x0000000000007b1d */ /* 0x000fec0000010000 */
[----:B------:R-:W2:Y:S02]  /*86f0*/  LDS.128 R12, [R3] ;  /* 0x00000000030c7984 */ /* 0x000ea40000000c00 */
[----:B------:R-:W-:Y:S06]  /*8700*/  BAR.SYNC.DEFER_BLOCKING 0x0 ;  /* 0x0000000000007b1d */ /* 0x000fec0000010000 */
[----:B------:R-:W-:Y:S02]  /*8710*/  STSM.16.M88.4 [R135], R36 ;  /* 0x0000002487007844 */ /* 0x000fe40000000200 */
[----:B------:R-:W-:Y:S06]  /*8720*/  BAR.SYNC.DEFER_BLOCKING 0x0 ;  /* 0x0000000000007b1d */ /* 0x000fec0000010000 */
[----:B------:R-:W4:Y:S02]  /*8730*/  LDS.128 R16, [R3] ;  /* 0x0000000003107984 */ /* 0x000f240000000c00 */
[----:B------:R-:W-:Y:S06]  /*8740*/  BAR.SYNC.DEFER_BLOCKING 0x0 ;  /* 0x0000000000007b1d */ /* 0x000fec0000010000 */
[----:B------:R-:W-:Y:S02]  /*8750*/  STSM.16.M88.4 [R135], R40 ;  /* 0x0000002887007844 */ /* 0x000fe40000000200 */
[----:B------:R-:W-:Y:S06]  /*8760*/  BAR.SYNC.DEFER_BLOCKING 0x0 ;  /* 0x0000000000007b1d */ /* 0x000fec0000010000 */
[----:B------:R-:W5:Y:S02]  /*8770*/  LDS.128 R20, [R3] ;  /* 0x0000000003147984 */ /* 0x000f640000000c00 */
        /* <DEDUP_REMOVED lines=21> */
[----:B------:R1:W-:Y:S02]  /*88d0*/  STSM.16.M88.4 [R135], R64 ;  /* 0x0000004087007844 */ /* 0x0003e40000000200 */
[----:B------:R-:W-:Y:S01]  /*88e0*/  BAR.SYNC.DEFER_BLOCKING 0x0 ;  /* 0x0000000000007b1d */ /* 0x000fe20000010000 */
[----:B-1----:R-:W-:-:S04]  /*88f0*/  LEA R64, P2, R91, UR4, 0x2 ;  /* 0x000000045b407c11 */ /* 0x002fc8000f8410ff */
[----:B------:R-:W-:Y:S02]  /*8900*/  LEA.HI.X.SX32 R65, R91, UR5, 0x2, P2 ;  /* 0x000000055b417c11 */ /* 0x000fe400090f16ff */
[C---:B------:R-:W-:Y:S01]  /*8910*/  ISETP.LT.AND P2, PT, R210.reuse, R149, !P0 ;  /* 0x00000095d200720c */ /* 0x040fe20004741270 */
[----:B------:R-:W-:Y:S01]  /*8920*/  IMAD R210, R210, R89, RZ ;  /* 0x00000059d2d27224 */ /* 0x000fe200078e02ff */
[CC--:B------:R-:W-:Y:S01]  /*8930*/  LEA R66, P4, R176.reuse, R64.reuse, 0x2 ;  /* 0x00000040b0427211 */ /* 0x0c0fe200078810ff */
[----:B------:R-:W1:Y:S03]  /*8940*/  LDS.128 R44, [R3] ;  /* 0x00000000032c7984 */ /* 0x000e660000000c00 */
[----:B------:R-:W-:Y:S01]  /*8950*/  LEA.HI.X.SX32 R67, R176, R65, 0x2, P4 ;  /* 0x00000041b0437211 */ /* 0x000fe200020f16ff */
[----:B------:R-:W-:Y:S01]  /*8960*/  IMAD R176, R89, 0x20, R176 ;  /* 0x0000002059b07824 */ /* 0x000fe200078e02b0 */
[----:B------:R-:W-:Y:S06]  /*8970*/  BAR.SYNC.DEFER_BLOCKING 0x0 ;  /* 0x0000000000007b1d */ /* 0x000fec0000010000 */
[----:B------:R3:W-:Y:S02]  /*8980*/  STSM.16.M88.4 [R135], R68 ;  /* 0x0000004487007844 */ /* 0x0007e40000000200 */
[----:B------:R-:W-:Y:S01]  /*8990*/  BAR.SYNC.DEFER_BLOCKING 0x0 ;  /* 0x0000000000007b1d */ /* 0x000fe20000010000 */
[----:B---3--:R-:W-:-:S02]  /*89a0*/  LEA R68, P5, R212, R64, 0x2 ;  /* 0x00000040d4447211 */ /* 0x008fc400078a10ff */
[----:B------:R-:W-:Y:S02]  /*89b0*/  LEA R70, P4, R210, R64, 0x2 ;  /* 0x00000040d2467211 */ /* 0x000fe400078810ff */
[----:B------:R-:W-:Y:S02]  /*89c0*/  LEA.HI.X.SX32 R69, R212, R65, 0x2, P5 ;  /* 0x00000041d4457211 */ /* 0x000fe400028f16ff */
[C---:B------:R-:W-:Y:S01]  /*89d0*/  ISETP.LT.AND P5, PT, R208.reuse, R149, !P0 ;  /* 0x00000095d000720c */ /* 0x040fe200047a1270 */
[----:B------:R-:W-:Y:S01]  /*89e0*/  IMAD R208, R208, R89, RZ ;  /* 0x00000059d0d07224 */ /* 0x000fe200078e02ff */
[----:B------:R-:W-:Y:S02]  /*89f0*/  LEA.HI.X.SX32 R71, R210, R65, 0x2, P4 ;  /* 0x00000041d2477211 */ /* 0x000fe400020f16ff */
[C---:B------:R-:W-:Y:S01]  /*8a00*/  ISETP.LT.AND P4, PT, R206.reuse, R149, !P0 ;  /* 0x00000095ce00720c */ /* 0x040fe20004781270 */
[----:B------:R-:W-:Y:S01]  /*8a10*/  IMAD R206, R206, R89, RZ ;  /* 0x00000059cece7224 */ /* 0x000fe200078e02ff */
[----:B------:R-:W3:Y:S01]  /*8a20*/  LDS.128 R48, [R3] ;  /* 0x0000000003307984 */ /* 0x000ee20000000c00 */
[----:B------:R-:W-:Y:S06]  /*8a30*/  BAR.SYNC.DEFER_BLOCKING 0x0 ;  /* 0x0000000000007b1d */ /* 0x000fec0000010000 */
[----:B------:R2:W-:Y:S02]  /*8a40*/  STSM.16.M88.4 [R135], R72 ;  /* 0x0000004887007844 */ /* 0x0005e40000000200 */
[----:B------:R-:W-:Y:S06]  /*8a50*/  BAR.SYNC.DEFER_BLOCKING 0x0 ;  /* 0x0000000000007b1d */ /* 0x000fec0000010000 */
[----:B------:R-:W3:Y:S02]  /*8a60*/  LDS.128 R52, [R3] ;  /* 0x0000000003347984 */ /* 0x000ee40000000c00 */
[----:B------:R-:W-:Y:S06]  /*8a70*/  BAR.SYNC.DEFER_BLOCKING 0x0 ;  /* 0x0000000000007b1d */ /* 0x000fec0000010000 */
[----:B------:R-:W-:Y:S02]  /*8a80*/  STSM.16.M88.4 [R135], R76 ;  /* 0x0000004c87007844 */ /* 0x000fe40000000200 */
        /* <DEDUP_REMOVED lines=9> */
[----:B------:R4:W-:Y:S01]  /*8b20*/  @P3 STG.E desc[UR16][R66.64], R4 ;  /* 0x0000000442003986 */ /* 0x0009e2000c101910 */
[C---:B------:R-:W-:Y:S01]  /*8b30*/  ISETP.LT.AND P3, PT, R202.reuse, R149, !P0 ;  /* 0x00000095ca00720c */ /* 0x040fe20004761270 */
[----:B------:R-:W-:-:S02]  /*8b40*/  IMAD R202, R202, R89, RZ ;  /* 0x00000059caca7224 */ /* 0x000fc400078e02ff */
[----:B------:R5:W-:Y:S01]  /*8b50*/  @P1 STG.E desc[UR16][R68.64], R5 ;  /* 0x0000000544001986 */ /* 0x000be2000c101910 */
[----:B--2---:R-:W-:-:S03]  /*8b60*/  LEA R72, P1, R208, R64, 0x2 ;  /* 0x00000040d0487211 */ /* 0x004fc600078210ff */
[----:B------:R2:W-:Y:S01]  /*8b70*/  @P2 STG.E desc[UR16][R70.64], R6 ;  /* 0x0000000646002986 */ /* 0x0005e2000c101910 */
[C---:B------:R-:W-:Y:S01]  /*8b80*/  ISETP.LT.AND P2, PT, R204.reuse, R149, !P0 ;  /* 0x00000095cc00720c */ /* 0x040fe20004741270 */
[----:B------:R-:W-:Y:S01]  /*8b90*/  IMAD R204, R204, R89, RZ ;  /* 0x00000059cccc7224 */ /* 0x000fe200078e02ff */
[----:B------:R-:W-:Y:S02]  /*8ba0*/  LEA.HI.X.SX32 R73, R208, R65, 0x2, P1 ;  /* 0x00000041d0497211 */ /* 0x000fe400008f16ff */
[----:B----4-:R-:W-:-:S03]  /*8bb0*/  LEA R66, P1, R206, R64, 0x2 ;  /* 0x00000040ce427211 */ /* 0x010fc600078210ff */
[----:B------:R4:W-:Y:S01]  /*8bc0*/  @P5 STG.E desc[UR16][R72.64], R7 ;  /* 0x0000000748005986 */ /* 0x0009e2000c101910 */
[-C--:B------:R-:W-:Y:S02]  /*8bd0*/  LEA R4, P5, R204, R64.reuse, 0x2 ;  /* 0x00000040cc047211 */ /* 0x080fe400078a10ff */
[----:B------:R-:W-:Y:S02]  /*8be0*/  LEA.HI.X.SX32 R67, R206, R65, 0x2, P1 ;  /* 0x00000041ce437211 */ /* 0x000fe400008f16ff */
[----:B-----5:R-:W-:Y:S02]  /*8bf0*/  LEA R68, P6, R202, R64, 0x2 ;  /* 0x00000040ca447211 */ /* 0x020fe400078c10ff */
[C---:B------:R-:W-:Y:S01]  /*8c00*/  ISETP.LT.AND P1, PT, R200.reuse, R149, !P0 ;  /* 0x00000095c800720c */ /* 0x040fe20004721270 */
[----:B------:R-:W-:Y:S01]  /*8c10*/  IMAD R200, R200, R89, RZ ;  /* 0x00000059c8c87224 */ /* 0x000fe200078e02ff */
[-C--:B------:R-:W-:Y:S01]  /*8c20*/  LEA.HI.X.SX32 R5, R204, R65.reuse, 0x2, P5 ;  /* 0x00000041cc057211 */ /* 0x080fe200028f16ff */
[----:B------:R-:W-:Y:S01]  /*8c30*/  @P4 STG.E desc[UR16][R66.64], R8 ;  /* 0x0000000842004986 */ /* 0x000fe2000c101910 */
[----:B------:R-:W-:-:S02]  /*8c40*/  LEA.HI.X.SX32 R69, R202, R65, 0x2, P6 ;  /* 0x00000041ca457211 */ /* 0x000fc400030f16ff */
[-C--:B--2---:R-:W-:Y:S01]  /*8c50*/  LEA R70, P4, R200, R64.reuse, 0x2 ;  /* 0x00000040c8467211 */ /* 0x084fe200078810ff */
[----:B------:R2:W-:Y:S01]  /*8c60*/  @P2 STG.E desc[UR16][R4.64], R9 ;  /* 0x0000000904002986 */ /* 0x0005e2000c101910 */
[C---:B------:R-:W-:Y:S01]  /*8c70*/  ISETP.LT.AND P5, PT, R198.reuse, R149, !P0 ;  /* 0x00000095c600720c */ /* 0x040fe200047a1270 */
[----:B------:R-:W-:Y:S01]  /*8c80*/  IMAD R198, R198, R89, RZ ;  /* 0x00000059c6c67224 */ /* 0x000fe200078e02ff */
[----:B------:R-:W-:Y:S01]  /*8c90*/  LEA.HI.X.SX32 R71, R200, R65, 0x2, P4 ;  /* 0x00000041c8477211 */ /* 0x000fe200020f16ff */
[----:B------:R5:W-:Y:S01]  /*8ca0*/  @P3 STG.E desc[UR16][R68.64], R10 ;  /* 0x0000000a44003986 */ /* 0x000be2000c101910 */
[C---:B------:R-:W-:Y:S01]  /*8cb0*/  ISETP.LT.AND P3, PT, R196.reuse, R149, !P0 ;  /* 0x00000095c400720c */ /* 0x040fe20004761270 */
[----:B------:R-:W-:Y:S01]  /*8cc0*/  IMAD R196, R196, R89, RZ ;  /* 0x00000059c4c47224 */ /* 0x000fe200078e02ff */
[----:B------:R-:W-:Y:S01]  /*8cd0*/  LEA R6, P2, R198, R64, 0x2 ;  /* 0x00000040c6067211 */ /* 0x000fe200078410ff */
[----:B------:R1:W-:Y:S01]  /*8ce0*/  @P1 STG.E desc[UR16][R70.64], R11 ;  /* 0x0000000b46001986 */ /* 0x0003e2000c101910 */
[C---:B------:R-:W-:Y:S01]  /*8cf0*/  ISETP.LT.AND P4, PT, R194.reuse, R149, !P0 ;  /* 0x00000095c200720c */ /* 0x040fe20004781270 */
[----:B------:R-:W-:Y:S01]  /*8d00*/  IMAD R194, R194, R89, RZ ;  /* 0x00000059c2c27224 */ /* 0x000fe200078e02ff */
[----:B----4-:R-:W-:-:S02]  /*8d10*/  LEA.HI.X.SX32 R7, R198, R65, 0x2, P2 ;  /* 0x00000041c6077211 */ /* 0x010fc400010f16ff */
[-C--:B--2---:R-:W-:Y:S02]  /*8d20*/  LEA R4, P1, R196, R64.reuse, 0x2 ;  /* 0x00000040c4047211 */ /* 0x084fe400078210ff */
[C---:B------:R-:W-:Y:S01]  /*8d30*/  ISETP.LT.AND P2, PT, R192.reuse, R149, !P0 ;  /* 0x00000095c000720c */ /* 0x040fe20004741270 */
[----:B------:R-:W-:Y:S01]  /*8d40*/  IMAD R192, R192, R89, RZ ;  /* 0x00000059c0c07224 */ /* 0x000fe200078e02ff */
[-C--:B------:R-:W-:Y:S01]  /*8d50*/  LEA.HI.X.SX32 R5, R196, R65.reuse, 0x2, P1 ;  /* 0x00000041c4057211 */ /* 0x080fe200008f16ff */
[----:B------:R2:W-:Y:S01]  /*8d60*/  @P5 STG.E desc[UR16][R6.64], R12 ;  /* 0x0000000c06005986 */ /* 0x0005e2000c101910 */
[-C--:B------:R-:W-:Y:S02]  /*8d70*/  LEA R8, P6, R194, R64.reuse, 0x2 ;  /* 0x00000040c2087211 */ /* 0x080fe400078c10ff */
[----:B-----5:R-:W-:Y:S01]  /*8d80*/  LEA R10, P5, R192, R64, 0x2 ;  /* 0x00000040c00a7211 */ /* 0x020fe200078a10ff */
[----:B------:R4:W-:Y:S01]  /*8d90*/  @P3 STG.E desc[UR16][R4.64], R13 ;  /* 0x0000000d04003986 */ /* 0x0009e2000c101910 */
[----:B------:R-:W-:-:S02]  /*8da0*/  LEA.HI.X.SX32 R9, R194, R65, 0x2, P6 ;  /* 0x00000041c2097211 */ /* 0x000fc400030f16ff */
[C---:B------:R-:W-:Y:S01]  /*8db0*/  ISETP.LT.AND P3, PT, R190.reuse, R149, !P0 ;  /* 0x00000095be00720c */ /* 0x040fe20004761270 */
[----:B------:R-:W-:Y:S01]  /*8dc0*/  IMAD R190, R190, R89, RZ ;  /* 0x00000059bebe7224 */ /* 0x000fe200078e02ff */
[----:B-1----:R-:W-:Y:S01]  /*8dd0*/  LEA.HI.X.SX32 R11, R192, R65, 0x2, P5 ;  /* 0x00000041c00b7211 */ /* 0x002fe200028f16ff */
[----:B------:R1:W-:Y:S01]  /*8de0*/  @P4 STG.E desc[UR16][R8.64], R14 ;  /* 0x0000000e08004986 */ /* 0x0003e2000c101910 */
[C---:B------:R-:W-:Y:S01]  /*8df0*/  ISETP.LT.AND P5, PT, R188.reuse, R149, !P0 ;  /* 0x00000095bc00720c */ /* 0x040fe200047a1270 */
[----:B------:R-:W-:Y:S01]  /*8e00*/  IMAD R188, R188, R89, RZ ;  /* 0x00000059bcbc7224 */ /* 0x000fe200078e02ff */
[-C--:B--2---:R-:W-:Y:S01]  /*8e10*/  LEA R6, P4, R190, R64.reuse, 0x2 ;  /* 0x00000040be067211 */ /* 0x084fe200078810ff */
[----:B------:R-:W-:Y:S01]  /*8e20*/  @P2 STG.E desc[UR16][R10.64], R15 ;  /* 0x0000000f0a002986 */ /* 0x000fe2000c101910 */
[C---:B------:R-:W-:Y:S01]  /*8e30*/  ISETP.LT.AND P2, PT, R186.reuse, R149, !P0 ;  /* 0x00000095ba00720c */ /* 0x040fe20004741270 */
[----:B------:R-:W-:Y:S01]  /*8e40*/  IMAD R186, R186, R89, RZ ;  /* 0x00000059baba7224 */ /* 0x000fe200078e02ff */
[----:B------:R-:W-:Y:S01]  /*8e50*/  LEA.HI.X.SX32 R7, R190, R65, 0x2, P4 ;  /* 0x00000041be077211 */ /* 0x000fe200020f16ff */
[----:B------:R-:W-:Y:S01]  /*8e60*/  IMAD R12, R89, 0x2, R176 ;  /* 0x00000002590c7824 */ /* 0x000fe200078e02b0 */
[----:B------:R-:W-:-:S02]  /*8e70*/  LEA R66, P6, R188, R64, 0x2 ;  /* 0x00000040bc427211 */ /* 0x000fc400078c10ff */
[----:B------:R-:W-:Y:S01]  /*8e80*/  ISETP.LT.AND P4, PT, R184, R149, !P0 ;  /* 0x00000095b800720c */ /* 0x000fe20004781270 */
[----:B------:R2:W-:Y:S01]  /*8e90*/  @P3 STG.E desc[UR16][R6.64], R16 ;  /* 0x0000001006003986 */ /* 0x0005e2000c101910 */
[-C--:B----4-:R-:W-:Y:S01]  /*8ea0*/  LEA R4, P3, R186, R64.reuse, 0x2 ;  /* 0x00000040ba047211 */ /* 0x090fe200078610ff */
[----:B------:R-:W-:Y:S01]  /*8eb0*/  IMAD R184, R184, R89, RZ ;  /* 0x00000059b8b87224 */ /* 0x000fe200078e02ff */
[-C--:B------:R-:W-:Y:S01]  /*8ec0*/  LEA.HI.X.SX32 R67, R188, R65.reuse, 0x2, P6 ;  /* 0x00000041bc437211 */ /* 0x080fe200030f16ff */
[----:B-1----:R-:W-:Y:S01]  /*8ed0*/  IMAD R14, R89, 0x2, R12 ;  /* 0x00000002590e7824 */ /* 0x002fe200078e020c */
[----:B------:R-:W-:Y:S02]  /*8ee0*/  LEA.HI.X.SX32 R5, R186, R65, 0x2, P3 ;  /* 0x00000041ba057211 */ /* 0x000fe400018f16ff */
[----:B------:R-:W-:Y:S01]  /*8ef0*/  ISETP.LT.AND P1, PT, R182, R149, !P0 ;  /* 0x00000095b600720c */ /* 0x000fe20004721270 */
[----:B------:R-:W-:Y:S01]  /*8f00*/  @P5 STG.E desc[UR16][R66.64], R17 ;  /* 0x0000001142005986 */ /* 0x000fe2000c101910 */
[----:B------:R-:W-:-:S02]  /*8f10*/  LEA R8, P6, R184, R64, 0x2 ;  /* 0x00000040b8087211 */ /* 0x000fc400078c10ff */
[----:B------:R-:W-:Y:S01]  /*8f20*/  ISETP.LT.AND P5, PT, R180, R149, !P0 ;  /* 0x00000095b400720c */ /* 0x000fe200047a1270 */
[----:B------:R1:W-:Y:S01]  /*8f30*/  @P2 STG.E desc[UR16][R4.64], R18 ;  /* 0x0000001204002986 */ /* 0x0003e2000c101910 */
[-C--:B--2---:R-:W-:Y:S02]  /*8f40*/  LEA R6, P2, R176, R64.reuse, 0x2 ;  /* 0x00000040b0067211 */ /* 0x084fe400078410ff */
[-C--:B------:R-:W-:Y:S02]  /*8f50*/  LEA.HI.X.SX32 R9, R184, R65.reuse, 0x2, P6 ;  /* 0x00000041b8097211 */ /* 0x080fe400030f16ff */
[----:B------:R-:W-:Y:S02]  /*8f60*/  LEA R10, P6, R12, R64, 0x2 ;  /* 0x000000400c0a7211 */ /* 0x000fe400078c10ff */
[----:B------:R-:W-:Y:S01]  /*8f70*/  LEA.HI.X.SX32 R7, R176, R65, 0x2, P2 ;  /* 0x00000041b0077211 */ /* 0x000fe200010f16ff */
[----:B------:R2:W-:Y:S01]  /*8f80*/  @P4 STG.E desc[UR16][R8.64], R19 ;  /* 0x0000001308004986 */ /* 0x0005e2000c101910 */
[----:B------:R-:W-:-:S02]  /*8f90*/  ISETP.LT.AND P3, PT, R178, R149, !P0 ;  /* 0x00000095b200720c */ /* 0x000fc40004761270 */
[----:B------:R-:W-:Y:S01]  /*8fa0*/  LEA.HI.X.SX32 R11, R12, R65, 0x2, P6 ;  /* 0x000000410c0b7211 */ /* 0x000fe200030f16ff */
[----:B------:R4:W-:Y:S01]  /*8fb0*/  @P1 STG.E desc[UR16][R6.64], R20 ;  /* 0x0000001406001986 */ /* 0x0009e2000c101910 */
[C---:B------:R-:W-:Y:S01]  /*8fc0*/  IMAD R12, R89.reuse, 0x2, R14 ;  /* 0x00000002590c7824 */ /* 0x040fe200078e020e */
[-C--:B-1----:R-:W-:Y:S02]  /*8fd0*/  LEA R4, P1, R14, R64.reuse, 0x2 ;  /* 0x000000400e047211 */ /* 0x082fe400078210ff */
[----:B------:R-:W-:Y:S01]  /*8fe0*/  ISETP.LT.AND P4, PT, R174, R149, !P0 ;  /* 0x00000095ae00720c */ /* 0x000fe20004781270 */
[----:B------:R1:W-:Y:S01]  /*8ff0*/  @P5 STG.E desc[UR16][R10.64], R21 ;  /* 0x000000150a005986 */ /* 0x0003e2000c101910 */
[----:B------:R-:W-:Y:S01]  /*9000*/  LEA.HI.X.SX32 R5, R14, R65, 0x2, P1 ;  /* 0x000000410e057211 */ /* 0x000fe200008f16ff */
[C---:B------:R-:W-:Y:S01]  /*9010*/  IMAD R14, R89.reuse, 0x2, R12 ;  /* 0x00000002590e7824 */ /* 0x040fe200078e020c */
[-C--:B--2---:R-:W-:Y:S02]  /*9020*/  LEA R8, P6, R12, R64.reuse, 0x2 ;  /* 0x000000400c087211 */ /* 0x084fe400078c10ff */
[----:B------:R-:W-:Y:S01]  /*9030*/  ISETP.LT.AND P2, PT, R172, R149, !P0 ;  /* 0x00000095ac00720c */ /* 0x000fe20004741270 */
[----:B------:R2:W-:Y:S01]  /*9040*/  @P3 STG.E desc[UR16][R4.64], R22 ;  /* 0x0000001604003986 */ /* 0x0005e2000c101910 */
[----:B------:R-:W-:Y:S01]  /*9050*/  LEA.HI.X.SX32 R9, R12, R65, 0x2, P6 ;  /* 0x000000410c097211 */ /* 0x000fe200030f16ff */
[----:B------:R-:W-:Y:S01]  /*9060*/  IMAD R12, R89, 0x2, R14 ;  /* 0x00000002590c7824 */ /* 0x000fe200078e020e */
[----:B----4-:R-:W-:-:S02]  /*9070*/  LEA R6, P3, R14, R64, 0x2 ;  /* 0x000000400e067211 */ /* 0x010fc400078610ff */
[----:B------:R-:W-:Y:S01]  /*9080*/  ISETP.LT.AND P5, PT, R170, R149, !P0 ;  /* 0x00000095aa00720c */ /* 0x000fe200047a1270 */
[----:B------:R4:W-:Y:S01]  /*9090*/  @P4 STG.E desc[UR16][R8.64], R23 ;  /* 0x0000001708004986 */ /* 0x0009e2000c101910 */
[-C--:B-1----:R-:W-:Y:S02]  /*90a0*/  LEA R10, P6, R12, R64.reuse, 0x2 ;  /* 0x000000400c0a7211 */ /* 0x082fe400078c10ff */
[----:B------:R-:W-:Y:S01]  /*90b0*/  LEA.HI.X.SX32 R7, R14, R65, 0x2, P3 ;  /* 0x000000410e077211 */ /* 0x000fe200018f16ff */
[C---:B------:R-:W-:Y:S01]  /*90c0*/  IMAD R14, R89.reuse, 0x2, R12 ;  /* 0x00000002590e7824 */ /* 0x040fe200078e020c */
[----:B------:R-:W-:Y:S01]  /*90d0*/  ISETP.LT.AND P1, PT, R168, R149, !P0 ;  /* 0x00000095a800720c */ /* 0x000fe20004721270 */
[----:B------:R-:W1:Y:S01]  /*90e0*/  LDS.128 R20, [R3] ;  /* 0x0000000003147984 */ /* 0x000e620000000c00 */
[----:B------:R-:W-:Y:S01]  /*90f0*/  LEA.HI.X.SX32 R11, R12, R65, 0x2, P6 ;  /* 0x000000410c0b7211 */ /* 0x000fe200030f16ff */
[----:B------:R-:W-:Y:S01]  /*9100*/  IMAD R12, R89, 0x2, R14 ;  /* 0x00000002590c7824 */ /* 0x000fe200078e020e */
[----:B------:R-:W-:Y:S01]  /*9110*/  ISETP.LT.AND P4, PT, R166, R149, !P0 ;  /* 0x00000095a600720c */ /* 0x000fe20004781270 */
[----:B------:R5:W-:Y:S01]  /*9120*/  @P2 STG.E desc[UR16][R6.64], R24 ;  /* 0x0000001806002986 */ /* 0x000be2000c101910 */
[----:B--2---:R-:W-:-:S02]  /*9130*/  LEA R4, P2, R14, R64, 0x2 ;  /* 0x000000400e047211 */ /* 0x004fc400078410ff */
[-C--:B----4-:R-:W-:Y:S01]  /*9140*/  LEA R8, P6, R12, R64.reuse, 0x2 ;  /* 0x000000400c087211 */ /* 0x090fe200078c10ff */
[----:B------:R2:W-:Y:S01]  /*9150*/  @P5 STG.E desc[UR16][R10.64], R25 ;  /* 0x000000190a005986 */ /* 0x0005e2000c101910 */
[----:B------:R-:W-:Y:S01]  /*9160*/  LEA.HI.X.SX32 R5, R14, R65, 0x2, P2 ;  /* 0x000000410e057211 */ /* 0x000fe200010f16ff */
[C---:B------:R-:W-:Y:S01]  /*9170*/  IMAD R14, R89.reuse, 0x2, R12 ;  /* 0x00000002590e7824 */ /* 0x040fe200078e020c */
[----:B------:R-:W-:Y:S02]  /*9180*/  ISETP.LT.AND P3, PT, R164, R149, !P0 ;  /* 0x00000095a400720c */ /* 0x000fe40004761270 */
[----:B------:R-:W-:Y:S01]  /*9190*/  LEA.HI.X.SX32 R9, R12, R65, 0x2, P6 ;  /* 0x000000410c097211 */ /* 0x000fe200030f16ff */
[----:B------:R4:W-:Y:S01]  /*91a0*/  @P1 STG.E desc[UR16][R4.64], R26 ;  /* 0x0000001a04001986 */ /* 0x0009e2000c101910 */
[----:B------:R-:W-:Y:S01]  /*91b0*/  IMAD R12, R89, 0x2, R14 ;  /* 0x00000002590c7824 */ /* 0x000fe200078e020e */
[-C--:B-----5:R-:W-:Y:S02]  /*91c0*/  LEA R6, P1, R14, R64.reuse, 0x2 ;  /* 0x000000400e067211 */ /* 0x0a0fe400078210ff */
[----:B------:R-:W-:Y:S01]  /*91d0*/  ISETP.LT.AND P5, PT, R162, R149, !P0 ;  /* 0x00000095a200720c */ /* 0x000fe200047a1270 */
[----:B------:R5:W-:Y:S01]  /*91e0*/  @P4 STG.E desc[UR16][R8.64], R27 ;  /* 0x0000001b08004986 */ /* 0x000be2000c101910 */
[----:B--2---:R-:W-:-:S02]  /*91f0*/  LEA R10, P6, R12, R64, 0x2 ;  /* 0x000000400c0a7211 */ /* 0x004fc400078c10ff */
[----:B------:R-:W-:Y:S01]  /*9200*/  LEA.HI.X.SX32 R7, R14, R65, 0x2, P1 ;  /* 0x000000410e077211 */ /* 0x000fe200008f16ff */
[C---:B------:R-:W-:Y:S01]  /*9210*/  IMAD R14, R89.reuse, 0x2, R12 ;  /* 0x00000002590e7824 */ /* 0x040fe200078e020c */
[----:B------:R-:W-:Y:S02]  /*9220*/  ISETP.LT.AND P2, PT, R160, R149, !P0 ;  /* 0x00000095a000720c */ /* 0x000fe40004741270 */
[----:B------:R-:W-:Y:S01]  /*9230*/  LEA.HI.X.SX32 R11, R12, R65, 0x2, P6 ;  /* 0x000000410c0b7211 */ /* 0x000fe200030f16ff */
[----:B------:R2:W-:Y:S01]  /*9240*/  @P3 STG.E desc[UR16][R6.64], R28 ;  /* 0x0000001c06003986 */ /* 0x0005e2000c101910 */
[----:B------:R-:W-:Y:S01]  /*9250*/  IMAD R12, R89, 0x2, R14 ;  /* 0x00000002590c7824 */ /* 0x000fe200078e020e */
[-C--:B----4-:R-:W-:Y:S02]  /*9260*/  LEA R4, P3, R14, R64.reuse, 0x2 ;  /* 0x000000400e047211 */ /* 0x090fe400078610ff */
[----:B------:R-:W-:Y:S01]  /*9270*/  ISETP.LT.AND P4, PT, R158, R149, !P0 ;  /* 0x000000959e00720c */ /* 0x000fe20004781270 */
[----:B------:R4:W-:Y:S01]  /*9280*/  @P5 STG.E desc[UR16][R10.64], R29 ;  /* 0x0000001d0a005986 */ /* 0x0009e2000c101910 */
[----:B-----5:R-:W-:-:S02]  /*9290*/  LEA R8, P6, R12, R64, 0x2 ;  /* 0x000000400c087211 */ /* 0x020fc400078c10ff */
[----:B------:R-:W-:Y:S01]  /*92a0*/  LEA.HI.X.SX32 R5, R14, R65, 0x2, P3 ;  /* 0x000000410e057211 */ /* 0x000fe200018f16ff */
[C---:B------:R-:W-:Y:S01]  /*92b0*/  IMAD R14, R89.reuse, 0x2, R12 ;  /* 0x00000002590e7824 */ /* 0x040fe200078e020c */
[----:B------:R-:W-:Y:S02]  /*92c0*/  ISETP.LT.AND P1, PT, R156, R149, !P0 ;  /* 0x000000959c00720c */ /* 0x000fe40004721270 */
[----:B------:R-:W-:Y:S01]  /*92d0*/  LEA.HI.X.SX32 R9, R12, R65, 0x2, P6 ;  /* 0x000000410c097211 */ /* 0x000fe200030f16ff */
[----:B------:R5:W-:Y:S01]  /*92e0*/  @P2 STG.E desc[UR16][R4.64], R30 ;  /* 0x0000001e04002986 */ /* 0x000be2000c101910 */
[----:B------:R-:W-:Y:S01]  /*92f0*/  IMAD R12, R89, 0x2, R14 ;  /* 0x00000002590c7824 */ /* 0x000fe200078e020e */
[-C--:B--2---:R-:W-:Y:S02]  /*9300*/  LEA R6, P2, R14, R64.reuse, 0x2 ;  /* 0x000000400e067211 */ /* 0x084fe400078410ff */
[----:B------:R-:W-:Y:S01]  /*9310*/  ISETP.LT.AND P5, PT, R154, R149, !P0 ;  /* 0x000000959a00720c */ /* 0x000fe200047a1270 */
[----:B------:R2:W-:Y:S01]  /*9320*/  @P4 STG.E desc[UR16][R8.64], R31 ;  /* 0x0000001f08004986 */ /* 0x0005e2000c101910 */
[----:B----4-:R-:W-:-:S02]  /*9330*/  LEA R10, P6, R12, R64, 0x2 ;  /* 0x000000400c0a7211 */ /* 0x010fc400078c10ff */
        /* <DEDUP_REMOVED lines=84> */
[----:B---3--:R3:W-:Y:S01]  /*9880*/  @P2 STG.E desc[UR16][R6.64], R48 ;  /* 0x0000003006002986 */ /* 0x0087e2000c101910 */
        /* <DEDUP_REMOVED lines=11> */
[-C--:B---3--:R-:W-:Y:S02]  /*9940*/  LEA R6, P1, R14, R64.reuse, 0x2 ;  /* 0x000000400e067211 */ /* 0x088fe400078210ff */
        /* <DEDUP_REMOVED lines=12> */
[----:B---3--:R-:W-:-:S02]  /*9a10*/  LEA R8, P6, R12, R64, 0x2 ;  /* 0x000000400c087211 */ /* 0x008fc400078c10ff */
        /* <DEDUP_REMOVED lines=20> */
[-C--:B------:R-:W-:Y:S01]  /*9b60*/  LEA.HI.X.SX32 R5, R14, R65.reuse, 0x2, P1 ;  /* 0x000000410e057211 */ /* 0x080fe200008f16ff */
[C---:B------:R-:W-:Y:S01]  /*9b70*/  IMAD R14, R89.reuse, 0x2, R12 ;  /* 0x00000002590e7824 */ /* 0x040fe200078e020c */
[----:B------:R-:W-:Y:S02]  /*9b80*/  LEA.HI.X.SX32 R9, R12, R65, 0x2, P6 ;  /* 0x000000410c097211 */ /* 0x000fe400030f16ff */
[-C--:B------:R-:W-:Y:S01]  /*9b90*/  ISETP.LT.AND P2, PT, R98, R149.reuse, !P0 ;  /* 0x000000956200720c */ /* 0x080fe20004741270 */
[C---:B------:R-:W-:Y:S01]  /*9ba0*/  IMAD R12, R89.reuse, 0x2, R14 ;  /* 0x00000002590c7824 */ /* 0x040fe200078e020e */
[----:B------:R2:W-:Y:S01]  /*9bb0*/  @P3 STG.E desc[UR16][R4.64], R58 ;  /* 0x0000003a04003986 */ /* 0x0005e2000c101910 */
[----:B------:R-:W-:Y:S02]  /*9bc0*/  ISETP.LT.AND P1, PT, R96, R149, !P0 ;  /* 0x000000956000720c */ /* 0x000fe40004721270 */
[-C--:B----4-:R-:W-:Y:S01]  /*9bd0*/  LEA R6, P3, R14, R64.reuse, 0x2 ;  /* 0x000000400e067211 */ /* 0x090fe200078610ff */
[----:B------:R-:W-:Y:S01]  /*9be0*/  IMAD R16, R89, 0x2, R12 ;  /* 0x0000000259107824 */ /* 0x000fe200078e020c */
[----:B---3--:R-:W-:Y:S01]  /*9bf0*/  LEA R10, P6, R12, R64, 0x2 ;  /* 0x000000400c0a7211 */ /* 0x008fe200078c10ff */
[----:B------:R3:W-:Y:S01]  /*9c00*/  @P4 STG.E desc[UR16][R8.64], R59 ;  /* 0x0000003b08004986 */ /* 0x0007e2000c101910 */
[----:B------:R-:W-:-:S02]  /*9c10*/  LEA.HI.X.SX32 R7, R14, R65, 0x2, P3 ;  /* 0x000000410e077211 */ /* 0x000fc400018f16ff */
[----:B------:R-:W-:Y:S01]  /*9c20*/  ISETP.LT.AND P3, PT, R0, R149, !P0 ;  /* 0x000000950000720c */ /* 0x000fe20004761270 */
[C---:B------:R-:W-:Y:S01]  /*9c30*/  IMAD R0, R89.reuse, 0x2, R16 ;  /* 0x0000000259007824 */ /* 0x040fe200078e0210 */
[----:B------:R-:W-:Y:S01]  /*9c40*/  LEA.HI.X.SX32 R11, R12, R65, 0x2, P6 ;  /* 0x000000410c0b7211 */ /* 0x000fe200030f16ff */
[----:B------:R4:W-:Y:S01]  /*9c50*/  @P2 STG.E desc[UR16][R6.64], R60 ;  /* 0x0000003c06002986 */ /* 0x0009e2000c101910 */
[-C--:B--2---:R-:W-:Y:S01]  /*9c60*/  LEA R4, P6, R16, R64.reuse, 0x2 ;  /* 0x0000004010047211 */ /* 0x084fe200078c10ff */
[C---:B------:R-:W-:Y:S01]  /*9c70*/  IMAD R14, R89.reuse, 0x2, R0 ;  /* 0x00000002590e7824 */ /* 0x040fe200078e0200 */
[-C--:B------:R-:W-:Y:S01]  /*9c80*/  ISETP.LT.AND P5, PT, R94, R149.reuse, !P0 ;  /* 0x000000955e00720c */ /* 0x080fe200047a1270 */
[----:B------:R2:W-:Y:S01]  /*9c90*/  @P1 STG.E desc[UR16][R10.64], R61 ;  /* 0x0000003d0a001986 */ /* 0x0005e2000c101910 */
[----:B------:R-:W-:Y:S01]  /*9ca0*/  ISETP.LT.AND P4, PT, R88, R149, !P0 ;  /* 0x000000955800720c */ /* 0x000fe20004781270 */
[----:B------:R-:W-:Y:S01]  /*9cb0*/  IMAD R18, R89, 0x2, R14 ;  /* 0x0000000259127824 */ /* 0x000fe200078e020e */
[----:B---3--:R-:W-:-:S02]  /*9cc0*/  LEA R8, P1, R0, R64, 0x2 ;  /* 0x0000004000087211 */ /* 0x008fc400078210ff */
[-C--:B------:R-:W-:Y:S01]  /*9cd0*/  LEA.HI.X.SX32 R5, R16, R65.reuse, 0x2, P6 ;  /* 0x0000004110057211 */ /* 0x080fe200030f16ff */
[C---:B------:R-:W-:Y:S01]  /*9ce0*/  IMAD R16, R89.reuse, 0x2, R18 ;  /* 0x0000000259107824 */ /* 0x040fe200078e0212 */
[----:B------:R-:W-:Y:S02]  /*9cf0*/  LEA.HI.X.SX32 R9, R0, R65, 0x2, P1 ;  /* 0x0000004100097211 */ /* 0x000fe400008f16ff */
[-C--:B----4-:R-:W-:Y:S01]  /*9d00*/  LEA R6, P1, R18, R64.reuse, 0x2 ;  /* 0x0000004012067211 */ /* 0x090fe200078210ff */
[----:B------:R-:W-:Y:S01]  /*9d10*/  IMAD R89, R89, 0x2, R16 ;  /* 0x0000000259597824 */ /* 0x000fe200078e0210 */
[----:B------:R-:W-:Y:S01]  /*9d20*/  ISETP.LT.AND P2, PT, R92, R149, !P0 ;  /* 0x000000955c00720c */ /* 0x000fe20004741270 */
[----:B------:R2:W-:Y:S01]  /*9d30*/  @P5 STG.E desc[UR16][R4.64], R62 ;  /* 0x0000003e04005986 */ /* 0x0005e2000c101910 */
[----:B------:R-:W-:Y:S02]  /*9d40*/  LEA R12, P6, R14, R64, 0x2 ;  /* 0x000000400e0c7211 */ /* 0x000fe400078c10ff */
[----:B------:R-:W-:Y:S01]  /*9d50*/  LEA.HI.X.SX32 R7, R18, R65, 0x2, P1 ;  /* 0x0000004112077211 */ /* 0x000fe200008f16ff */
[----:B------:R2:W-:Y:S01]  /*9d60*/  @P4 STG.E desc[UR16][R8.64], R63 ;  /* 0x0000003f08004986 */ /* 0x0005e2000c101910 */
[----:B------:R-:W-:-:S02]  /*9d70*/  ISETP.LT.AND P1, PT, R2, R149, !P0 ;  /* 0x000000950200720c */ /* 0x000fc40004721270 */
[----:B------:R-:W-:Y:S02]  /*9d80*/  ISETP.LT.AND P0, PT, R90, R149, !P0 ;  /* 0x000000955a00720c */ /* 0x000fe40004701270 */
[----:B------:R-:W-:Y:S02]  /*9d90*/  LEA.HI.X.SX32 R13, R14, R65, 0x2, P6 ;  /* 0x000000410e0d7211 */ /* 0x000fe400030f16ff */
[----:B------:R-:W-:-:S03]  /*9da0*/  LEA R14, P6, R16, R64, 0x2 ;  /* 0x00000040100e7211 */ /* 0x000fc600078c10ff */
[----:B-1----:R2:W-:Y:S01]  /*9db0*/  @P3 STG.E desc[UR16][R12.64], R20 ;  /* 0x000000140c003986 */ /* 0x0025e2000c101910 */
[-C--:B------:R-:W-:Y:S02]  /*9dc0*/  LEA.HI.X.SX32 R15, R16, R65.reuse, 0x2, P6 ;  /* 0x00000041100f7211 */ /* 0x080fe400030f16ff */
[C---:B------:R-:W-:Y:S01]  /*9dd0*/  LEA R64, P6, R89.reuse, R64, 0x2 ;  /* 0x0000004059407211 */ /* 0x040fe200078c10ff */
[----:B------:R2:W-:Y:S03]  /*9de0*/  @P2 STG.E desc[UR16][R6.64], R21 ;  /* 0x0000001506002986 */ /* 0x0005e6000c101910 */
[----:B------:R-:W-:Y:S01]  /*9df0*/  LEA.HI.X.SX32 R65, R89, R65, 0x2, P6 ;  /* 0x0000004159417211 */ /* 0x000fe200030f16ff */
[----:B------:R2:W-:Y:S01]  /*9e00*/  @P1 STG.E desc[UR16][R14.64], R22 ;  /* 0x000000160e001986 */ /* 0x0005e2000c101910 */
[----:B------:R-:W-:Y:S07]  /*9e10*/  @!P0 EXIT ;  /* 0x000000000000894d */ /* 0x000fee0003800000 */
[----:B------:R-:W-:Y:S01]  /*9e20*/  STG.E desc[UR16][R64.64], R23 ;  /* 0x0000001740007986 */ /* 0x000fe2000c101910 */
[----:B------:R-:W-:Y:S05]  /*9e30*/  EXIT ;  /* 0x000000000000794d */ /* 0x000fea0003800000 */
.L_x_2:
[----:B------:R-:W-:-:S00]  /*9e40*/  BRA `(.L_x_2) ;  /* 0xfffffffc00fc7947 */ /* 0x000fc0000383ffff */
[----:B------:R-:W-:-:S00]  /*9e50*/  NOP ;  /* 0x0000000000007918 */ /* 0x000fc00000000000 */
        /* <DEDUP_REMOVED lines=10> */
.L_x_3:


//--------------------- .nv.shared.matmul_kernel  --------------------------
	.section	.nv.shared.matmul_kernel,"aw",@nobits
	.sectionflags	@""
	.align	16
	.zero		1024


//--------------------- .nv.shared.reserved.0     --------------------------
	.section	.nv.shared.reserved.0,"aw",@nobits
	.weak		__nv_reservedSMEM_offset_0_alias
	.size		__nv_reservedSMEM_offset_0_alias, 0, 0
	.other		__nv_reservedSMEM_offset_0_alias,@"STO_CUDA_RESERVED_SHARED STV_DEFAULT"
__nv_reservedSMEM_offset_0_alias:
	.zero		0


//--------------------- .nv.constant0.matmul_kernel --------------------------
	.section	.nv.constant0.matmul_kernel,"a",@progbits
	.sectionflags	@""
	.align	4
.nv.constant0.matmul_kernel:
	.zero		608


//--------------------- SYMBOLS --------------------------

	.type		.nv.reservedSmem.offset0,@object
	.size		.nv.reservedSmem.offset0,0x4
